// auto-generated by cutlass_sweep.gemm — config: {"arch": "sm_90", "cluster_m": 1, "cluster_n": 2, "dtype": "fp16", "stages": 0, "tile_k": 128, "tile_m": 128, "tile_n": 256}
#include "cutlass/cutlass.h"
#include "cutlass/gemm/collective/collective_builder.hpp"
#include "cutlass/gemm/device/gemm_universal_adapter.h"
#include "cutlass/gemm/kernel/gemm_universal.hpp"
#include "cutlass/epilogue/collective/collective_builder.hpp"

using ElemA = cutlass::half_t;
using ElemB = cutlass::half_t;
using ElemCD = cutlass::half_t;
using Acc  = float;
using TileShape    = cute::Shape<cute::_128, cute::_256, cute::_128>;
using ClusterShape = cute::Shape<cute::_1, cute::_2, cute::_1>;

using CollectiveEpilogue = typename cutlass::epilogue::collective::CollectiveBuilder<
    cutlass::arch::Sm90, cutlass::arch::OpClassTensorOp,
    TileShape, ClusterShape,
    cutlass::epilogue::collective::EpilogueTileAuto,
    Acc, Acc,
    ElemCD, cutlass::layout::RowMajor, 128 / cutlass::sizeof_bits<ElemCD>::value,
    ElemCD, cutlass::layout::RowMajor, 128 / cutlass::sizeof_bits<ElemCD>::value,
    cutlass::epilogue::collective::EpilogueScheduleAuto
  >::CollectiveOp;

using CollectiveMainloop = typename cutlass::gemm::collective::CollectiveBuilder<
    cutlass::arch::Sm90, cutlass::arch::OpClassTensorOp,
    ElemA, cutlass::layout::RowMajor, 128 / cutlass::sizeof_bits<ElemA>::value,
    ElemB, cutlass::layout::ColumnMajor, 128 / cutlass::sizeof_bits<ElemB>::value,
    Acc,
    TileShape, ClusterShape,
    cutlass::gemm::collective::StageCountAutoCarveout<static_cast<int>(sizeof(typename CollectiveEpilogue::SharedStorage))>,
    cutlass::gemm::collective::KernelScheduleAuto
  >::CollectiveOp;

using GemmKernel = cutlass::gemm::kernel::GemmUniversal<
    cute::Shape<int,int,int,int>,
    CollectiveMainloop,
    CollectiveEpilogue
>;
using Gemm = cutlass::gemm::device::GemmUniversalAdapter<GemmKernel>;

// Force the device kernel symbol into the cubin without needing a host main.
auto* _anchor = &cutlass::device_kernel<GemmKernel>;


// ===== COMPILED SASS (sm_90a) =====

	.target	sm_90a

	.elftype	@"ET_EXEC"


//--------------------- .note.nv.tkinfo           --------------------------
	.section	.note.nv.tkinfo,"",@"SHT_NOTE"
	.sectionflags	@"SHF_NOTE_NV_TKINFO"
	.tkinfo
        /*0018*/ 	.word	0x00000002
        /*0030*/ 	.string	""
        /*0030*/ 	.string	"ptxas"
        /*0030*/ 	.string	"Cuda compilation tools, release 13.0, V13.0.88"
        /*0030*/ 	.string	"Build cuda_13.0.r13.0/compiler.36424714_0"
        /*0030*/ 	.string	"-arch sm_90a -m 64 "



//--------------------- .note.nv.cuinfo           --------------------------
	.section	.note.nv.cuinfo,"",@"SHT_NOTE"
	.sectionflags	@"SHF_NOTE_NV_CUINFO"
        /*0018*/ 	.short	0x0002
        /*001a*/ 	.short	0x005a
        /*001c*/ 	.short	0x0082
	.zero		2


//--------------------- .nv.info                  --------------------------
	.section	.nv.info,"",@"SHT_CUDA_INFO"
	.align	4


	//----- nvinfo : EIATTR_REGCOUNT
	.align		4
        /*0000*/ 	.byte	0x04, 0x2f
        /*0002*/ 	.short	(.L_15 - .L_14)
	.align		4
.L_14:
        /*0004*/ 	.word	index@(_ZN7cutlass13device_kernelINS_4gemm6kernel13GemmUniversalIN4cute5tupleIJiiiiEEENS1_10collective13CollectiveMmaINS1_34MainloopSm90TmaGmmaWarpSpecializedILi2ENS5_IJNS4_1CILi1EEENSA_ILi2EEESB_EEENS1_35KernelTmaWarpSpecializedCooperativeEEENS5_IJNSA_ILi128EEENSA_ILi256EEESG_EEENS_6half_tENS5_IJlSB_lEEESJ_SK_NS4_8TiledMMAINS4_8MMA_AtomIJNS4_4SM904GMMA26MMA_64x256x16_F32F16F16_SSILNSO_5MajorE0ELSQ_0ELNSO_7ScaleInE1ELSR_1EEEEEENS4_6LayoutINS5_IJSC_SB_SB_EEENS5_IJSB_NSA_ILi0EEESW_EEEEENS5_IJNS4_10UnderscoreESZ_SZ_EEEEENS4_23SM90_TMA_LOAD_MULTICASTENS4_14ComposedLayoutINS4_7SwizzleILi3ELi4ELi3EEENS4_18smem_ptr_flag_bitsILi16EEENSU_INS5_IJNSA_ILi8EEENSA_ILi64EEEEEENS5_IJS19_SB_EEEEEEEvNS4_8identityENS4_13SM90_TMA_LOADES1D_vS1E_EENS_8epilogue10collective6detail29Sm90TmaWarpSpecializedAdapterINS1I_15DefaultEpilogueISJ_SK_SK_NS1H_6thread17LinearCombinationISJ_Li1EffLNS1M_9ScaleType4KindE0ELNS_15FloatRoundStyleE2ESJ_EENS1_15EpilogueDefaultEEEEEvvEEEEvNT_6ParamsE)
        /*0008*/ 	.word	0x000000a8


	//----- nvinfo : EIATTR_FRAME_SIZE
	.align		4
.L_15:
        /*000c*/ 	.byte	0x04, 0x11
        /*000e*/ 	.short	(.L_17 - .L_16)
	.align		4
.L_16:
        /*0010*/ 	.word	index@(_ZN7cutlass13device_kernelINS_4gemm6kernel13GemmUniversalIN4cute5tupleIJiiiiEEENS1_10collective13CollectiveMmaINS1_34MainloopSm90TmaGmmaWarpSpecializedILi2ENS5_IJNS4_1CILi1EEENSA_ILi2EEESB_EEENS1_35KernelTmaWarpSpecializedCooperativeEEENS5_IJNSA_ILi128EEENSA_ILi256EEESG_EEENS_6half_tENS5_IJlSB_lEEESJ_SK_NS4_8TiledMMAINS4_8MMA_AtomIJNS4_4SM904GMMA26MMA_64x256x16_F32F16F16_SSILNSO_5MajorE0ELSQ_0ELNSO_7ScaleInE1ELSR_1EEEEEENS4_6LayoutINS5_IJSC_SB_SB_EEENS5_IJSB_NSA_ILi0EEESW_EEEEENS5_IJNS4_10UnderscoreESZ_SZ_EEEEENS4_23SM90_TMA_LOAD_MULTICASTENS4_14ComposedLayoutINS4_7SwizzleILi3ELi4ELi3EEENS4_18smem_ptr_flag_bitsILi16EEENSU_INS5_IJNSA_ILi8EEENSA_ILi64EEEEEENS5_IJS19_SB_EEEEEEEvNS4_8identityENS4_13SM90_TMA_LOADES1D_vS1E_EENS_8epilogue10collective6detail29Sm90TmaWarpSpecializedAdapterINS1I_15DefaultEpilogueISJ_SK_SK_NS1H_6thread17LinearCombinationISJ_Li1EffLNS1M_9ScaleType4KindE0ELNS_15FloatRoundStyleE2ESJ_EENS1_15EpilogueDefaultEEEEEvvEEEEvNT_6ParamsE)
        /*0014*/ 	.word	0x00000000


	//----- nvinfo : EIATTR_MIN_STACK_SIZE
	.align		4
.L_17:
        /*0018*/ 	.byte	0x04, 0x12
        /*001a*/ 	.short	(.L_19 - .L_18)
	.align		4
.L_18:
        /*001c*/ 	.word	index@(_ZN7cutlass13device_kernelINS_4gemm6kernel13GemmUniversalIN4cute5tupleIJiiiiEEENS1_10collective13CollectiveMmaINS1_34MainloopSm90TmaGmmaWarpSpecializedILi2ENS5_IJNS4_1CILi1EEENSA_ILi2EEESB_EEENS1_35KernelTmaWarpSpecializedCooperativeEEENS5_IJNSA_ILi128EEENSA_ILi256EEESG_EEENS_6half_tENS5_IJlSB_lEEESJ_SK_NS4_8TiledMMAINS4_8MMA_AtomIJNS4_4SM904GMMA26MMA_64x256x16_F32F16F16_SSILNSO_5MajorE0ELSQ_0ELNSO_7ScaleInE1ELSR_1EEEEEENS4_6LayoutINS5_IJSC_SB_SB_EEENS5_IJSB_NSA_ILi0EEESW_EEEEENS5_IJNS4_10UnderscoreESZ_SZ_EEEEENS4_23SM90_TMA_LOAD_MULTICASTENS4_14ComposedLayoutINS4_7SwizzleILi3ELi4ELi3EEENS4_18smem_ptr_flag_bitsILi16EEENSU_INS5_IJNSA_ILi8EEENSA_ILi64EEEEEENS5_IJS19_SB_EEEEEEEvNS4_8identityENS4_13SM90_TMA_LOADES1D_vS1E_EENS_8epilogue10collective6detail29Sm90TmaWarpSpecializedAdapterINS1I_15DefaultEpilogueISJ_SK_SK_NS1H_6thread17LinearCombinationISJ_Li1EffLNS1M_9ScaleType4KindE0ELNS_15FloatRoundStyleE2ESJ_EENS1_15EpilogueDefaultEEEEEvvEEEEvNT_6ParamsE)
        /*0020*/ 	.word	0x00000000
.L_19:


//--------------------- .nv.compat                --------------------------
	.section	.nv.compat,"",@"SHT_CUDA_COMPAT_INFO"
	.align	4
        /*0000*/ 	.byte	0x02, 0x09, 0x01, 0x00, 0x02, 0x02, 0x04, 0x00, 0x02, 0x05, 0x05, 0x00, 0x03, 0x07, 0x01, 0x01
        /*0010*/ 	.byte	0x02, 0x03, 0x01, 0x00, 0x02, 0x06, 0x01, 0x00, 0x04, 0x0b, 0x08, 0x00, 0x00, 0x00, 0x00, 0x00
        /*0020*/ 	.byte	0x00, 0x00, 0x00, 0x00


//--------------------- .nv.info._ZN7cutlass13device_kernelINS_4gemm6kernel13GemmUniversalIN4cute5tupleIJiiiiEEENS1_10collective13CollectiveMmaINS1_34MainloopSm90TmaGmmaWarpSpecializedILi2ENS5_IJNS4_1CILi1EEENSA_ILi2EEESB_EEENS1_35KernelTmaWarpSpecializedCooperativeEEENS5_IJNSA_ILi128EEENSA_ILi256EEESG_EEENS_6half_tENS5_IJlSB_lEEESJ_SK_NS4_8TiledMMAINS4_8MMA_AtomIJNS4_4SM904GMMA26MMA_64x256x16_F32F16F16_SSILNSO_5MajorE0ELSQ_0ELNSO_7ScaleInE1ELSR_1EEEEEENS4_6LayoutINS5_IJSC_SB_SB_EEENS5_IJSB_NSA_ILi0EEESW_EEEEENS5_IJNS4_10UnderscoreESZ_SZ_EEEEENS4_23SM90_TMA_LOAD_MULTICASTENS4_14ComposedLayoutINS4_7SwizzleILi3ELi4ELi3EEENS4_18smem_ptr_flag_bitsILi16EEENSU_INS5_IJNSA_ILi8EEENSA_ILi64EEEEEENS5_IJS19_SB_EEEEEEEvNS4_8identityENS4_13SM90_TMA_LOADES1D_vS1E_EENS_8epilogue10collective6detail29Sm90TmaWarpSpecializedAdapterINS1I_15DefaultEpilogueISJ_SK_SK_NS1H_6thread17LinearCombinationISJ_Li1EffLNS1M_9ScaleType4KindE0ELNS_15FloatRoundStyleE2ESJ_EENS1_15EpilogueDefaultEEEEEvvEEEEvNT_6ParamsE --------------------------
	.section	.nv.info._ZN7cutlass13device_kernelINS_4gemm6kernel13GemmUniversalIN4cute5tupleIJiiiiEEENS1_10collective13CollectiveMmaINS1_34MainloopSm90TmaGmmaWarpSpecializedILi2ENS5_IJNS4_1CILi1EEENSA_ILi2EEESB_EEENS1_35KernelTmaWarpSpecializedCooperativeEEENS5_IJNSA_ILi128EEENSA_ILi256EEESG_EEENS_6half_tENS5_IJlSB_lEEESJ_SK_NS4_8TiledMMAINS4_8MMA_AtomIJNS4_4SM904GMMA26MMA_64x256x16_F32F16F16_SSILNSO_5MajorE0ELSQ_0ELNSO_7ScaleInE1ELSR_1EEEEEENS4_6LayoutINS5_IJSC_SB_SB_EEENS5_IJSB_NSA_ILi0EEESW_EEEEENS5_IJNS4_10UnderscoreESZ_SZ_EEEEENS4_23SM90_TMA_LOAD_MULTICASTENS4_14ComposedLayoutINS4_7SwizzleILi3ELi4ELi3EEENS4_18smem_ptr_flag_bitsILi16EEENSU_INS5_IJNSA_ILi8EEENSA_ILi64EEEEEENS5_IJS19_SB_EEEEEEEvNS4_8identityENS4_13SM90_TMA_LOADES1D_vS1E_EENS_8epilogue10collective6detail29Sm90TmaWarpSpecializedAdapterINS1I_15DefaultEpilogueISJ_SK_SK_NS1H_6thread17LinearCombinationISJ_Li1EffLNS1M_9ScaleType4KindE0ELNS_15FloatRoundStyleE2ESJ_EENS1_15EpilogueDefaultEEEEEvvEEEEvNT_6ParamsE,"",@"SHT_CUDA_INFO"
	.sectionflags	@""
	.align	4


	//----- nvinfo : EIATTR_CUDA_API_VERSION
	.align		4
        /*0000*/ 	.byte	0x04, 0x37
        /*0002*/ 	.short	(.L_21 - .L_20)
.L_20:
        /*0004*/ 	.word	0x00000082


	//----- nvinfo : EIATTR_KPARAM_INFO
	.align		4
.L_21:
        /*0008*/ 	.byte	0x04, 0x17
        /*000a*/ 	.short	(.L_23 - .L_22)
.L_22:
        /*000c*/ 	.word	0x00000000
        /*0010*/ 	.short	0x0000
        /*0012*/ 	.short	0x0070
        /*0014*/ 	.byte	0x00, 0xf0, 0x01, 0x10


	//----- nvinfo : EIATTR_SPARSE_MMA_MASK
	.align		4
.L_23:
        /*0018*/ 	.byte	0x03, 0x50
        /*001a*/ 	.short	0x0000


	//----- nvinfo : EIATTR_MAXREG_COUNT
	.align		4
        /*001c*/ 	.byte	0x03, 0x1b
        /*001e*/ 	.short	0x00a8


	//----- nvinfo : EIATTR_NUM_BARRIERS
	.align		4
        /*0020*/ 	.byte	0x02, 0x4c
        /*0022*/ 	.byte	0x01
	.zero		1


	//----- nvinfo : EIATTR_EXTERNS
	.align		4
        /*0024*/ 	.byte	0x04, 0x0f
        /*0026*/ 	.short	(.L_25 - .L_24)


	//   ....[0]....
	.align		4
.L_24:
        /*0028*/ 	.word	index@(__assertfail)


	//----- nvinfo : EIATTR_MERCURY_ISA_VERSION
	.align		4
.L_25:
        /*002c*/ 	.byte	0x03, 0x5f
        /*002e*/ 	.short	0x0101


	//----- nvinfo : EIATTR_INT_WARP_WIDE_INSTR_OFFSETS
	.align		4
        /*0030*/ 	.byte	0x04, 0x31
        /*0032*/ 	.short	(.L_27 - .L_26)


	//   ....[0]....
.L_26:
        /*0034*/ 	.word	0x000003e0


	//   ....[1]....
        /*0038*/ 	.word	0x00000400


	//   ....[2]....
        /*003c*/ 	.word	0x000005d0


	//   ....[3]....
        /*0040*/ 	.word	0x00002080


	//----- nvinfo : EIATTR_COOP_GROUP_MASK_REGIDS
	.align		4
.L_27:
        /*0044*/ 	.byte	0x04, 0x29
        /*0046*/ 	.short	(.L_29 - .L_28)


	//   ....[0]....
.L_28:
        /*0048*/ 	.word	0xffffffff


	//   ....[1]....
        /*004c*/ 	.word	0xffffffff


	//   ....[2]....
        /*0050*/ 	.word	0xffffffff


	//   ....[3]....
        /*0054*/ 	.word	0xffffffff


	//   ....[4]....
        /*0058*/ 	.word	0xffffffff


	//   ....[5]....
        /*005c*/ 	.word	0xffffffff


	//----- nvinfo : EIATTR_COOP_GROUP_INSTR_OFFSETS
	.align		4
.L_29:
        /*0060*/ 	.byte	0x04, 0x28
        /*0062*/ 	.short	(.L_31 - .L_30)


	//   ....[0]....
.L_30:
        /*0064*/ 	.word	0x00000060


	//   ....[1]....
        /*0068*/ 	.word	0x00000070


	//   ....[2]....
        /*006c*/ 	.word	0x00000130


	//   ....[3]....
        /*0070*/ 	.word	0x00000290


	//   ....[4]....
        /*0074*/ 	.word	0x00000740


	//   ....[5]....
        /*0078*/ 	.word	0x00001190


	//----- nvinfo : EIATTR_REG_RECONFIG
	.align		4
.L_31:
        /*007c*/ 	.byte	0x01, 0x54
	.zero		2


	//----- nvinfo : EIATTR_SYSCALL_OFFSETS
	.align		4
        /*0080*/ 	.byte	0x04, 0x46
        /*0082*/ 	.short	(.L_33 - .L_32)


	//   ....[0]....
.L_32:
        /*0084*/ 	.word	0x00001350


	//----- nvinfo : EIATTR_MBARRIER_INSTR_OFFSETS
	.align		4
.L_33:
        /*0088*/ 	.byte	0x04, 0x39
        /*008a*/ 	.short	(.L_35 - .L_34)


	//   ....[0]....
.L_34:
        /*008c*/ 	.word	0x00000230
        /*0090*/ 	.word	0x000000ff
        /*0094*/ 	.word	0x00000000
        /*0098*/ 	.short	0x0100
        /*009a*/ 	.byte	0x08
	.zero		1


	//   ....[1]....
        /*009c*/ 	.word	0x00000240
        /*00a0*/ 	.word	0x000000ff
        /*00a4*/ 	.word	0x00000010
        /*00a8*/ 	.short	0x0100
        /*00aa*/ 	.byte	0x08
	.zero		1


	//   ....[2]....
        /*00ac*/ 	.word	0x00000250
        /*00b0*/ 	.word	0x000000ff
        /*00b4*/ 	.word	0x00000008
        /*00b8*/ 	.short	0x0100
        /*00ba*/ 	.byte	0x08
	.zero		1


	//   ....[3]....
        /*00bc*/ 	.word	0x00000260
        /*00c0*/ 	.word	0x000000ff
        /*00c4*/ 	.word	0x00000018
        /*00c8*/ 	.short	0x0100
        /*00ca*/ 	.byte	0x08
	.zero		1


	//   ....[4]....
        /*00cc*/ 	.word	0x00000650
        /*00d0*/ 	.word	0x000000ff
        /*00d4*/ 	.word	0x00000030
        /*00d8*/ 	.short	0x0100
        /*00da*/ 	.byte	0x06
	.zero		1


	//   ....[5]....
        /*00dc*/ 	.word	0x000006e0
        /*00e0*/ 	.word	0x000000ff
        /*00e4*/ 	.word	0x00000038
        /*00e8*/ 	.short	0x0100
        /*00ea*/ 	.byte	0x06
	.zero		1


	//   ....[6]....
        /*00ec*/ 	.word	0x00001410
        /*00f0*/ 	.word	0x00000003
        /*00f4*/ 	.word	0x00000000
        /*00f8*/ 	.short	0x010a
        /*00fa*/ 	.byte	0x3f
	.zero		1


	//   ....[7]....
        /*00fc*/ 	.word	0x00001450
        /*0100*/ 	.word	0x00000003
        /*0104*/ 	.word	0x00000000
        /*0108*/ 	.short	0x010a
        /*010a*/ 	.byte	0x3f
	.zero		1


	//   ....[8]....
        /*010c*/ 	.word	0x00001a50
        /*0110*/ 	.word	0x00000005
        /*0114*/ 	.word	0x00000000
        /*0118*/ 	.short	0x010a
        /*011a*/ 	.byte	0x3f
	.zero		1


	//   ....[9]....
        /*011c*/ 	.word	0x00001a90
        /*0120*/ 	.word	0x00000005
        /*0124*/ 	.word	0x00000000
        /*0128*/ 	.short	0x010a
        /*012a*/ 	.byte	0x3f
	.zero		1


	//   ....[10]....
        /*012c*/ 	.word	0x00001f20
        /*0130*/ 	.word	0x00000005
        /*0134*/ 	.word	0x00000000
        /*0138*/ 	.short	0x0101
        /*013a*/ 	.byte	0x3f
	.zero		1


	//   ....[11]....
        /*013c*/ 	.word	0x00002100
        /*0140*/ 	.word	0x00000003
        /*0144*/ 	.word	0x00000000
        /*0148*/ 	.short	0x0101
        /*014a*/ 	.byte	0x3f
	.zero		1


	//   ....[12]....
        /*014c*/ 	.word	0x0000aef0
        /*0150*/ 	.word	0x00000016
        /*0154*/ 	.word	0x00000010
        /*0158*/ 	.short	0x010a
        /*015a*/ 	.byte	0x3f
	.zero		1


	//   ....[13]....
        /*015c*/ 	.word	0x0000b380
        /*0160*/ 	.word	0x00000005
        /*0164*/ 	.word	0x00000038
        /*0168*/ 	.short	0x0101
        /*016a*/ 	.byte	0x3f
	.zero		1


	//   ....[14]....
        /*016c*/ 	.word	0x0000ba90
        /*0170*/ 	.word	0x00000007
        /*0174*/ 	.word	0x00000000
        /*0178*/ 	.short	0x010a
        /*017a*/ 	.byte	0x3f
	.zero		1


	//   ....[15]....
        /*017c*/ 	.word	0x0000bb10
        /*0180*/ 	.word	0x00000003
        /*0184*/ 	.word	0x00000000
        /*0188*/ 	.short	0x010a
        /*018a*/ 	.byte	0x3f
	.zero		1


	//   ....[16]....
        /*018c*/ 	.word	0x0000bb70
        /*0190*/ 	.word	0x00000003
        /*0194*/ 	.word	0x00000000
        /*0198*/ 	.short	0x010a
        /*019a*/ 	.byte	0x3f
	.zero		1


	//   ....[17]....
        /*019c*/ 	.word	0x0000bbc0
        /*01a0*/ 	.word	0x00000005
        /*01a4*/ 	.word	0x00000000
        /*01a8*/ 	.short	0x010a
        /*01aa*/ 	.byte	0x3f
	.zero		1


	//   ....[18]....
        /*01ac*/ 	.word	0x0000bc90
        /*01b0*/ 	.word	0x00000016
        /*01b4*/ 	.word	0x00000010
        /*01b8*/ 	.short	0x010a
        /*01ba*/ 	.byte	0x3f
	.zero		1


	//   ....[19]....
        /*01bc*/ 	.word	0x0000bd60
        /*01c0*/ 	.word	0x00000007
        /*01c4*/ 	.word	0x00000000
        /*01c8*/ 	.short	0x010a
        /*01ca*/ 	.byte	0x3f
	.zero		1


	//----- nvinfo : EIATTR_NUM_MBARRIERS
	.align		4
.L_35:
        /*01cc*/ 	.byte	0x03, 0x38
        /*01ce*/ 	.short	0x0006


	//----- nvinfo : EIATTR_EXIT_INSTR_OFFSETS
	.align		4
        /*01d0*/ 	.byte	0x04, 0x1c
        /*01d2*/ 	.short	(.L_37 - .L_36)


	//   ....[0]....
.L_36:
        /*01d4*/ 	.word	0x000008a0


	//   ....[1]....
        /*01d8*/ 	.word	0x000010c0


	//   ....[2]....
        /*01dc*/ 	.word	0x0000a610


	//   ....[3]....
        /*01e0*/ 	.word	0x0000ab70


	//   ....[4]....
        /*01e4*/ 	.word	0x0000bb60


	//----- nvinfo : EIATTR_MAX_THREADS
	.align		4
.L_37:
        /*01e8*/ 	.byte	0x04, 0x05
        /*01ea*/ 	.short	(.L_39 - .L_38)
.L_38:
        /*01ec*/ 	.word	0x00000180
        /*01f0*/ 	.word	0x00000001
        /*01f4*/ 	.word	0x00000001


	//----- nvinfo : EIATTR_CRS_STACK_SIZE
	.align		4
.L_39:
        /*01f8*/ 	.byte	0x04, 0x1e
        /*01fa*/ 	.short	(.L_41 - .L_40)
.L_40:
        /*01fc*/ 	.word	0x00000000


	//----- nvinfo : EIATTR_CBANK_PARAM_SIZE
	.align		4
.L_41:
        /*0200*/ 	.byte	0x03, 0x19
        /*0202*/ 	.short	0x0470


	//----- nvinfo : EIATTR_PARAM_CBANK
	.align		4
        /*0204*/ 	.byte	0x04, 0x0a
        /*0206*/ 	.short	(.L_43 - .L_42)
	.align		4
.L_42:
        /*0208*/ 	.word	index@(.nv.constant0._ZN7cutlass13device_kernelINS_4gemm6kernel13GemmUniversalIN4cute5tupleIJiiiiEEENS1_10collective13CollectiveMmaINS1_34MainloopSm90TmaGmmaWarpSpecializedILi2ENS5_IJNS4_1CILi1EEENSA_ILi2EEESB_EEENS1_35KernelTmaWarpSpecializedCooperativeEEENS5_IJNSA_ILi128EEENSA_ILi256EEESG_EEENS_6half_tENS5_IJlSB_lEEESJ_SK_NS4_8TiledMMAINS4_8MMA_AtomIJNS4_4SM904GMMA26MMA_64x256x16_F32F16F16_SSILNSO_5MajorE0ELSQ_0ELNSO_7ScaleInE1ELSR_1EEEEEENS4_6LayoutINS5_IJSC_SB_SB_EEENS5_IJSB_NSA_ILi0EEESW_EEEEENS5_IJNS4_10UnderscoreESZ_SZ_EEEEENS4_23SM90_TMA_LOAD_MULTICASTENS4_14ComposedLayoutINS4_7SwizzleILi3ELi4ELi3EEENS4_18smem_ptr_flag_bitsILi16EEENSU_INS5_IJNSA_ILi8EEENSA_ILi64EEEEEENS5_IJS19_SB_EEEEEEEvNS4_8identityENS4_13SM90_TMA_LOADES1D_vS1E_EENS_8epilogue10collective6detail29Sm90TmaWarpSpecializedAdapterINS1I_15DefaultEpilogueISJ_SK_SK_NS1H_6thread17LinearCombinationISJ_Li1EffLNS1M_9ScaleType4KindE0ELNS_15FloatRoundStyleE2ESJ_EENS1_15EpilogueDefaultEEEEEvvEEEEvNT_6ParamsE)
        /*020c*/ 	.short	0x0210
        /*020e*/ 	.short	0x0470


	//----- nvinfo : EIATTR_SW_WAR
	.align		4
.L_43:
        /*0210*/ 	.byte	0x04, 0x36
        /*0212*/ 	.short	(.L_45 - .L_44)
.L_44:
        /*0214*/ 	.word	0x00000008
.L_45:


//--------------------- .nv.callgraph             --------------------------
	.section	.nv.callgraph,"",@"SHT_CUDA_CALLGRAPH"
	.align	4
	.sectionentsize	8
	.align		4
        /*0000*/ 	.word	0x00000000
	.align		4
        /*0004*/ 	.word	0xffffffff
	.align		4
        /*0008*/ 	.word	index@(_ZN7cutlass13device_kernelINS_4gemm6kernel13GemmUniversalIN4cute5tupleIJiiiiEEENS1_10collective13CollectiveMmaINS1_34MainloopSm90TmaGmmaWarpSpecializedILi2ENS5_IJNS4_1CILi1EEENSA_ILi2EEESB_EEENS1_35KernelTmaWarpSpecializedCooperativeEEENS5_IJNSA_ILi128EEENSA_ILi256EEESG_EEENS_6half_tENS5_IJlSB_lEEESJ_SK_NS4_8TiledMMAINS4_8MMA_AtomIJNS4_4SM904GMMA26MMA_64x256x16_F32F16F16_SSILNSO_5MajorE0ELSQ_0ELNSO_7ScaleInE1ELSR_1EEEEEENS4_6LayoutINS5_IJSC_SB_SB_EEENS5_IJSB_NSA_ILi0EEESW_EEEEENS5_IJNS4_10UnderscoreESZ_SZ_EEEEENS4_23SM90_TMA_LOAD_MULTICASTENS4_14ComposedLayoutINS4_7SwizzleILi3ELi4ELi3EEENS4_18smem_ptr_flag_bitsILi16EEENSU_INS5_IJNSA_ILi8EEENSA_ILi64EEEEEENS5_IJS19_SB_EEEEEEEvNS4_8identityENS4_13SM90_TMA_LOADES1D_vS1E_EENS_8epilogue10collective6detail29Sm90TmaWarpSpecializedAdapterINS1I_15DefaultEpilogueISJ_SK_SK_NS1H_6thread17LinearCombinationISJ_Li1EffLNS1M_9ScaleType4KindE0ELNS_15FloatRoundStyleE2ESJ_EENS1_15EpilogueDefaultEEEEEvvEEEEvNT_6ParamsE)
	.align		4
        /*000c*/ 	.word	index@(__assertfail)
	.align		4
        /*0010*/ 	.word	0x00000000
	.align		4
        /*0014*/ 	.word	0xfffffffe
	.align		4
        /*0018*/ 	.word	0x00000000
	.align		4
        /*001c*/ 	.word	0xfffffffd
	.align		4
        /*0020*/ 	.word	0x00000000
	.align		4
        /*0024*/ 	.word	0xfffffffc


//--------------------- .nv.constant4             --------------------------
	.section	.nv.constant4,"a",@progbits
	.align	8
	.align		8
.nv.constant4:
        /*0000*/ 	.dword	__assertfail
	.align		8
        /*0008*/ 	.dword	__unnamed_1
	.align		8
        /*0010*/ 	.dword	_ZN39_INTERNAL_f2044e96_4_k_cu_5ea43985_27044cuda3std3__45__cpo5beginE
	.align		8
        /*0018*/ 	.dword	_ZN39_INTERNAL_f2044e96_4_k_cu_5ea43985_27044cuda3std3__45__cpo3endE
	.align		8
        /*0020*/ 	.dword	_ZN39_INTERNAL_f2044e96_4_k_cu_5ea43985_27044cuda3std3__45__cpo6cbeginE
	.align		8
        /*0028*/ 	.dword	_ZN39_INTERNAL_f2044e96_4_k_cu_5ea43985_27044cuda3std3__45__cpo4cendE
	.align		8
        /*0030*/ 	.dword	_ZN39_INTERNAL_f2044e96_4_k_cu_5ea43985_27044cuda3std3__441_GLOBAL__N__f2044e96_4_k_cu_5ea43985_27046ignoreE
	.align		8
        /*0038*/ 	.dword	_ZN39_INTERNAL_f2044e96_4_k_cu_5ea43985_27044cuda3std3__419piecewise_constructE
	.align		8
        /*0040*/ 	.dword	_ZN39_INTERNAL_f2044e96_4_k_cu_5ea43985_27044cuda3std3__48in_placeE
	.align		8
        /*0048*/ 	.dword	_ZN39_INTERNAL_f2044e96_4_k_cu_5ea43985_27044cuda3std6ranges3__45__cpo4swapE
	.align		8
        /*0050*/ 	.dword	_ZN39_INTERNAL_f2044e96_4_k_cu_5ea43985_27044cuda3std6ranges3__45__cpo9iter_moveE
	.align		8
        /*0058*/ 	.dword	_ZN39_INTERNAL_f2044e96_4_k_cu_5ea43985_27044cute7productE
	.align		8
        /*0060*/ 	.dword	_ZN39_INTERNAL_f2044e96_4_k_cu_5ea43985_27044cute1_E
	.align		8
        /*0068*/ 	.dword	$str$22
	.align		8
        /*0070*/ 	.dword	$str$23


//--------------------- .text._ZN7cutlass13device_kernelINS_4gemm6kernel13GemmUniversalIN4cute5tupleIJiiiiEEENS1_10collective13CollectiveMmaINS1_34MainloopSm90TmaGmmaWarpSpecializedILi2ENS5_IJNS4_1CILi1EEENSA_ILi2EEESB_EEENS1_35KernelTmaWarpSpecializedCooperativeEEENS5_IJNSA_ILi128EEENSA_ILi256EEESG_EEENS_6half_tENS5_IJlSB_lEEESJ_SK_NS4_8TiledMMAINS4_8MMA_AtomIJNS4_4SM904GMMA26MMA_64x256x16_F32F16F16_SSILNSO_5MajorE0ELSQ_0ELNSO_7ScaleInE1ELSR_1EEEEEENS4_6LayoutINS5_IJSC_SB_SB_EEENS5_IJSB_NSA_ILi0EEESW_EEEEENS5_IJNS4_10UnderscoreESZ_SZ_EEEEENS4_23SM90_TMA_LOAD_MULTICASTENS4_14ComposedLayoutINS4_7SwizzleILi3ELi4ELi3EEENS4_18smem_ptr_flag_bitsILi16EEENSU_INS5_IJNSA_ILi8EEENSA_ILi64EEEEEENS5_IJS19_SB_EEEEEEEvNS4_8identityENS4_13SM90_TMA_LOADES1D_vS1E_EENS_8epilogue10collective6detail29Sm90TmaWarpSpecializedAdapterINS1I_15DefaultEpilogueISJ_SK_SK_NS1H_6thread17LinearCombinationISJ_Li1EffLNS1M_9ScaleType4KindE0ELNS_15FloatRoundStyleE2ESJ_EENS1_15EpilogueDefaultEEEEEvvEEEEvNT_6ParamsE --------------------------
	.section	.text._ZN7cutlass13device_kernelINS_4gemm6kernel13GemmUniversalIN4cute5tupleIJiiiiEEENS1_10collective13CollectiveMmaINS1_34MainloopSm90TmaGmmaWarpSpecializedILi2ENS5_IJNS4_1CILi1EEENSA_ILi2EEESB_EEENS1_35KernelTmaWarpSpecializedCooperativeEEENS5_IJNSA_ILi128EEENSA_ILi256EEESG_EEENS_6half_tENS5_IJlSB_lEEESJ_SK_NS4_8TiledMMAINS4_8MMA_AtomIJNS4_4SM904GMMA26MMA_64x256x16_F32F16F16_SSILNSO_5MajorE0ELSQ_0ELNSO_7ScaleInE1ELSR_1EEEEEENS4_6LayoutINS5_IJSC_SB_SB_EEENS5_IJSB_NSA_ILi0EEESW_EEEEENS5_IJNS4_10UnderscoreESZ_SZ_EEEEENS4_23SM90_TMA_LOAD_MULTICASTENS4_14ComposedLayoutINS4_7SwizzleILi3ELi4ELi3EEENS4_18smem_ptr_flag_bitsILi16EEENSU_INS5_IJNSA_ILi8EEENSA_ILi64EEEEEENS5_IJS19_SB_EEEEEEEvNS4_8identityENS4_13SM90_TMA_LOADES1D_vS1E_EENS_8epilogue10collective6detail29Sm90TmaWarpSpecializedAdapterINS1I_15DefaultEpilogueISJ_SK_SK_NS1H_6thread17LinearCombinationISJ_Li1EffLNS1M_9ScaleType4KindE0ELNS_15FloatRoundStyleE2ESJ_EENS1_15EpilogueDefaultEEEEEvvEEEEvNT_6ParamsE,"ax",@progbits
	.align	128
.text._ZN7cutlass13device_kernelINS_4gemm6kernel13GemmUniversalIN4cute5tupleIJiiiiEEENS1_10collective13CollectiveMmaINS1_34MainloopSm90TmaGmmaWarpSpecializedILi2ENS5_IJNS4_1CILi1EEENSA_ILi2EEESB_EEENS1_35KernelTmaWarpSpecializedCooperativeEEENS5_IJNSA_ILi128EEENSA_ILi256EEESG_EEENS_6half_tENS5_IJlSB_lEEESJ_SK_NS4_8TiledMMAINS4_8MMA_AtomIJNS4_4SM904GMMA26MMA_64x256x16_F32F16F16_SSILNSO_5MajorE0ELSQ_0ELNSO_7ScaleInE1ELSR_1EEEEEENS4_6LayoutINS5_IJSC_SB_SB_EEENS5_IJSB_NSA_ILi0EEESW_EEEEENS5_IJNS4_10UnderscoreESZ_SZ_EEEEENS4_23SM90_TMA_LOAD_MULTICASTENS4_14ComposedLayoutINS4_7SwizzleILi3ELi4ELi3EEENS4_18smem_ptr_flag_bitsILi16EEENSU_INS5_IJNSA_ILi8EEENSA_ILi64EEEEEENS5_IJS19_SB_EEEEEEEvNS4_8identityENS4_13SM90_TMA_LOADES1D_vS1E_EENS_8epilogue10collective6detail29Sm90TmaWarpSpecializedAdapterINS1I_15DefaultEpilogueISJ_SK_SK_NS1H_6thread17LinearCombinationISJ_Li1EffLNS1M_9ScaleType4KindE0ELNS_15FloatRoundStyleE2ESJ_EENS1_15EpilogueDefaultEEEEEvvEEEEvNT_6ParamsE:
        .type           _ZN7cutlass13device_kernelINS_4gemm6kernel13GemmUniversalIN4cute5tupleIJiiiiEEENS1_10collective13CollectiveMmaINS1_34MainloopSm90TmaGmmaWarpSpecializedILi2ENS5_IJNS4_1CILi1EEENSA_ILi2EEESB_EEENS1_35KernelTmaWarpSpecializedCooperativeEEENS5_IJNSA_ILi128EEENSA_ILi256EEESG_EEENS_6half_tENS5_IJlSB_lEEESJ_SK_NS4_8TiledMMAINS4_8MMA_AtomIJNS4_4SM904GMMA26MMA_64x256x16_F32F16F16_SSILNSO_5MajorE0ELSQ_0ELNSO_7ScaleInE1ELSR_1EEEEEENS4_6LayoutINS5_IJSC_SB_SB_EEENS5_IJSB_NSA_ILi0EEESW_EEEEENS5_IJNS4_10UnderscoreESZ_SZ_EEEEENS4_23SM90_TMA_LOAD_MULTICASTENS4_14ComposedLayoutINS4_7SwizzleILi3ELi4ELi3EEENS4_18smem_ptr_flag_bitsILi16EEENSU_INS5_IJNSA_ILi8EEENSA_ILi64EEEEEENS5_IJS19_SB_EEEEEEEvNS4_8identityENS4_13SM90_TMA_LOADES1D_vS1E_EENS_8epilogue10collective6detail29Sm90TmaWarpSpecializedAdapterINS1I_15DefaultEpilogueISJ_SK_SK_NS1H_6thread17LinearCombinationISJ_Li1EffLNS1M_9ScaleType4KindE0ELNS_15FloatRoundStyleE2ESJ_EENS1_15EpilogueDefaultEEEEEvvEEEEvNT_6ParamsE,@function
        .size           _ZN7cutlass13device_kernelINS_4gemm6kernel13GemmUniversalIN4cute5tupleIJiiiiEEENS1_10collective13CollectiveMmaINS1_34MainloopSm90TmaGmmaWarpSpecializedILi2ENS5_IJNS4_1CILi1EEENSA_ILi2EEESB_EEENS1_35KernelTmaWarpSpecializedCooperativeEEENS5_IJNSA_ILi128EEENSA_ILi256EEESG_EEENS_6half_tENS5_IJlSB_lEEESJ_SK_NS4_8TiledMMAINS4_8MMA_AtomIJNS4_4SM904GMMA26MMA_64x256x16_F32F16F16_SSILNSO_5MajorE0ELSQ_0ELNSO_7ScaleInE1ELSR_1EEEEEENS4_6LayoutINS5_IJSC_SB_SB_EEENS5_IJSB_NSA_ILi0EEESW_EEEEENS5_IJNS4_10UnderscoreESZ_SZ_EEEEENS4_23SM90_TMA_LOAD_MULTICASTENS4_14ComposedLayoutINS4_7SwizzleILi3ELi4ELi3EEENS4_18smem_ptr_flag_bitsILi16EEENSU_INS5_IJNSA_ILi8EEENSA_ILi64EEEEEENS5_IJS19_SB_EEEEEEEvNS4_8identityENS4_13SM90_TMA_LOADES1D_vS1E_EENS_8epilogue10collective6detail29Sm90TmaWarpSpecializedAdapterINS1I_15DefaultEpilogueISJ_SK_SK_NS1H_6thread17LinearCombinationISJ_Li1EffLNS1M_9ScaleType4KindE0ELNS_15FloatRoundStyleE2ESJ_EENS1_15EpilogueDefaultEEEEEvvEEEEvNT_6ParamsE,(.L_x_321 - _ZN7cutlass13device_kernelINS_4gemm6kernel13GemmUniversalIN4cute5tupleIJiiiiEEENS1_10collective13CollectiveMmaINS1_34MainloopSm90TmaGmmaWarpSpecializedILi2ENS5_IJNS4_1CILi1EEENSA_ILi2EEESB_EEENS1_35KernelTmaWarpSpecializedCooperativeEEENS5_IJNSA_ILi128EEENSA_ILi256EEESG_EEENS_6half_tENS5_IJlSB_lEEESJ_SK_NS4_8TiledMMAINS4_8MMA_AtomIJNS4_4SM904GMMA26MMA_64x256x16_F32F16F16_SSILNSO_5MajorE0ELSQ_0ELNSO_7ScaleInE1ELSR_1EEEEEENS4_6LayoutINS5_IJSC_SB_SB_EEENS5_IJSB_NSA_ILi0EEESW_EEEEENS5_IJNS4_10UnderscoreESZ_SZ_EEEEENS4_23SM90_TMA_LOAD_MULTICASTENS4_14ComposedLayoutINS4_7SwizzleILi3ELi4ELi3EEENS4_18smem_ptr_flag_bitsILi16EEENSU_INS5_IJNSA_ILi8EEENSA_ILi64EEEEEENS5_IJS19_SB_EEEEEEEvNS4_8identityENS4_13SM90_TMA_LOADES1D_vS1E_EENS_8epilogue10collective6detail29Sm90TmaWarpSpecializedAdapterINS1I_15DefaultEpilogueISJ_SK_SK_NS1H_6thread17LinearCombinationISJ_Li1EffLNS1M_9ScaleType4KindE0ELNS_15FloatRoundStyleE2ESJ_EENS1_15EpilogueDefaultEEEEEvvEEEEvNT_6ParamsE)
        .other          _ZN7cutlass13device_kernelINS_4gemm6kernel13GemmUniversalIN4cute5tupleIJiiiiEEENS1_10collective13CollectiveMmaINS1_34MainloopSm90TmaGmmaWarpSpecializedILi2ENS5_IJNS4_1CILi1EEENSA_ILi2EEESB_EEENS1_35KernelTmaWarpSpecializedCooperativeEEENS5_IJNSA_ILi128EEENSA_ILi256EEESG_EEENS_6half_tENS5_IJlSB_lEEESJ_SK_NS4_8TiledMMAINS4_8MMA_AtomIJNS4_4SM904GMMA26MMA_64x256x16_F32F16F16_SSILNSO_5MajorE0ELSQ_0ELNSO_7ScaleInE1ELSR_1EEEEEENS4_6LayoutINS5_IJSC_SB_SB_EEENS5_IJSB_NSA_ILi0EEESW_EEEEENS5_IJNS4_10UnderscoreESZ_SZ_EEEEENS4_23SM90_TMA_LOAD_MULTICASTENS4_14ComposedLayoutINS4_7SwizzleILi3ELi4ELi3EEENS4_18smem_ptr_flag_bitsILi16EEENSU_INS5_IJNSA_ILi8EEENSA_ILi64EEEEEENS5_IJS19_SB_EEEEEEEvNS4_8identityENS4_13SM90_TMA_LOADES1D_vS1E_EENS_8epilogue10collective6detail29Sm90TmaWarpSpecializedAdapterINS1I_15DefaultEpilogueISJ_SK_SK_NS1H_6thread17LinearCombinationISJ_Li1EffLNS1M_9ScaleType4KindE0ELNS_15FloatRoundStyleE2ESJ_EENS1_15EpilogueDefaultEEEEEvvEEEEvNT_6ParamsE,@"STO_CUDA_ENTRY STV_DEFAULT"
_ZN7cutlass13device_kernelINS_4gemm6kernel13GemmUniversalIN4cute5tupleIJiiiiEEENS1_10collective13CollectiveMmaINS1_34MainloopSm90TmaGmmaWarpSpecializedILi2ENS5_IJNS4_1CILi1EEENSA_ILi2EEESB_EEENS1_35KernelTmaWarpSpecializedCooperativeEEENS5_IJNSA_ILi128EEENSA_ILi256EEESG_EEENS_6half_tENS5_IJlSB_lEEESJ_SK_NS4_8TiledMMAINS4_8MMA_AtomIJNS4_4SM904GMMA26MMA_64x256x16_F32F16F16_SSILNSO_5MajorE0ELSQ_0ELNSO_7ScaleInE1ELSR_1EEEEEENS4_6LayoutINS5_IJSC_SB_SB_EEENS5_IJSB_NSA_ILi0EEESW_EEEEENS5_IJNS4_10UnderscoreESZ_SZ_EEEEENS4_23SM90_TMA_LOAD_MULTICASTENS4_14ComposedLayoutINS4_7SwizzleILi3ELi4ELi3EEENS4_18smem_ptr_flag_bitsILi16EEENSU_INS5_IJNSA_ILi8EEENSA_ILi64EEEEEENS5_IJS19_SB_EEEEEEEvNS4_8identityENS4_13SM90_TMA_LOADES1D_vS1E_EENS_8epilogue10collective6detail29Sm90TmaWarpSpecializedAdapterINS1I_15DefaultEpilogueISJ_SK_SK_NS1H_6thread17LinearCombinationISJ_Li1EffLNS1M_9ScaleType4KindE0ELNS_15FloatRoundStyleE2ESJ_EENS1_15EpilogueDefaultEEEEEvvEEEEvNT_6ParamsE:
[----:B------:R-:W0:Y:S01]  /*0000*/  LDC R1, c[0x0][0x28] ;  /* 0x00000a00ff017b82 */ /* 0x000e220000000800 */
[----:B------:R-:W1:Y:S01]  /*0010*/  S2R R18, SR_TID.X ;  /* 0x0000000000127919 */ /* 0x000e620000002100 */
[----:B------:R-:W-:Y:S01]  /*0020*/  ELECT P0, URZ, PT ;  /* 0x00000000003f782f */ /* 0x000fe20003800000 */
[----:B------:R-:W-:Y:S01]  /*0030*/  BSSY B0, `(.L_x_0) ;  /* 0x000000f000007945 */ /* 0x000fe20003800000 */
[--C-:B-1----:R-:W-:Y:S02]  /*0040*/  SHF.R.U32.HI R0, RZ, 0x5, R18.reuse ;  /* 0x00000005ff007819 */ /* 0x102fe40000011612 */
[----:B------:R-:W-:-:S03]  /*0050*/  SHF.R.U32.HI R3, RZ, 0x7, R18 ;  /* 0x00000007ff037819 */ /* 0x000fc60000011612 */
[----:B------:R-:W1:Y:S04]  /*0060*/  SHFL.IDX PT, R2, R0, RZ, 0x1f ;  /* 0x00001fff00027589 */ /* 0x000e6800000e0000 */
[----:B------:R2:W3:Y:S01]  /*0070*/  SHFL.IDX PT, R5, R3, RZ, 0x1f ;  /* 0x00001fff03057589 */ /* 0x0004e200000e0000 */
[----:B-1----:R-:W-:-:S13]  /*0080*/  ISETP.NE.OR P0, PT, R2, RZ, !P0 ;  /* 0x000000ff0200720c */ /* 0x002fda0004705670 */
[----:B0-23--:R-:W-:Y:S05]  /*0090*/  @P0 BRA `(.L_x_1) ;  /* 0x0000000000200947 */ /* 0x00dfea0003800000 */
[----:B------:R-:W-:Y:S02]  /*00a0*/  ULDC.64 UR4, c[0x0][0x198] ;  /* 0x0000660000047ab9 */ /* 0x000fe40000000a00 */
[----:B------:R-:W-:Y:S02]  /*00b0*/  UIADD3 UR6, UP0, UR4, 0xf0, URZ ;  /* 0x000000f004067890 */ /* 0x000fe4000ff1e03f */
[----:B------:R-:W-:Y:S02]  /*00c0*/  UIADD3 UR4, UP1, UR4, 0x1f0, URZ ;  /* 0x000001f004047890 */ /* 0x000fe4000ff3e03f */
[----:B------:R-:W-:Y:S02]  /*00d0*/  UIADD3.X UR7, URZ, UR5, URZ, UP0, !UPT ;  /* 0x000000053f077290 */ /* 0x000fe400087fe43f */
[----:B------:R-:W-:-:S07]  /*00e0*/  UIADD3.X UR5, URZ, UR5, URZ, UP1, !UPT ;  /* 0x000000053f057290 */ /* 0x000fce0008ffe43f */
[----:B------:R0:W-:Y:S02]  /*00f0*/  UTMACCTL.PF [UR6] ;  /* 0x00000000060079b9 */ /* 0x0001e40008040000 */
[----:B------:R0:W-:Y:S02]  /*0100*/  UTMACCTL.PF [UR4] ;  /* 0x00000000040079b9 */ /* 0x0001e40008040000 */
[----:B0-----:R-:W-:Y:S01]  /*0110*/  NOP ;  /* 0x0000000000007918 */ /* 0x001fe20000000000 */
.L_x_1:
[----:B------:R-:W-:Y:S05]  /*0120*/  BSYNC B0 ;  /* 0x0000000000007941 */ /* 0x000fea0003800000 */
.L_x_0:
[----:B------:R-:W0:Y:S02]  /*0130*/  SHFL.IDX PT, R3, R0, RZ, 0x1f ;  /* 0x00001fff00037589 */ /* 0x000e2400000e0000 */
[----:B0-----:R-:W-:-:S13]  /*0140*/  ISETP.NE.AND P0, PT, R3, RZ, PT ;  /* 0x000000ff0300720c */ /* 0x001fda0003f05270 */
[----:B------:R-:W-:Y:S05]  /*0150*/  @P0 BRA `(.L_x_2) ;  /* 0x0000000000480947 */ /* 0x000fea0003800000 */
[----:B------:R-:W0:Y:S01]  /*0160*/  S2UR UR8, SR_CgaCtaId ;  /* 0x00000000000879c3 */ /* 0x000e220000008800 */
[----:B------:R-:W-:Y:S01]  /*0170*/  UMOV UR4, 0x400 ;  /* 0x0000040000047882 */ /* 0x000fe20000000000 */
[----:B------:R-:W-:Y:S01]  /*0180*/  UMOV UR5, 0x1 ;  /* 0x0000000100057882 */ /* 0x000fe20000000000 */
[----:B------:R-:W-:Y:S01]  /*0190*/  UMOV UR6, 0x4 ;  /* 0x0000000400067882 */ /* 0x000fe20000000000 */
[----:B------:R-:W-:Y:S01]  /*01a0*/  ELECT P0, URZ, PT ;  /* 0x00000000003f782f */ /* 0x000fe20003800000 */
[----:B------:R-:W-:-:S04]  /*01b0*/  UIADD3 UR6, -UR6, 0x100000, URZ ;  /* 0x0010000006067890 */ /* 0x000fc8000fffe13f */
[----:B------:R-:W-:Y:S02]  /*01c0*/  USHF.L.U32 UR7, UR6, 0xb, URZ ;  /* 0x0000000b06077899 */ /* 0x000fe4000800063f */
[----:B------:R-:W-:Y:S02]  /*01d0*/  USHF.L.U32 UR6, UR6, 0x1, URZ ;  /* 0x0000000106067899 */ /* 0x000fe4000800063f */
[----:B0-----:R-:W-:Y:S02]  /*01e0*/  ULEA UR8, UR8, UR4, 0x18 ;  /* 0x0000000408087291 */ /* 0x001fe4000f8ec03f */
[----:B------:R-:W-:-:S04]  /*01f0*/  UIADD3 UR4, -UR5, 0x100000, URZ ;  /* 0x0010000005047890 */ /* 0x000fc8000fffe13f */
[----:B------:R-:W-:Y:S02]  /*0200*/  USHF.L.U32 UR5, UR4, 0xb, URZ ;  /* 0x0000000b04057899 */ /* 0x000fe4000800063f */
[----:B------:R-:W-:Y:S01]  /*0210*/  USHF.L.U32 UR4, UR4, 0x1, URZ ;  /* 0x0000000104047899 */ /* 0x000fe2000800063f */
[----:B------:R-:W0:Y:S11]  /*0220*/  FENCE.VIEW.ASYNC.S ;  /* 0x00000000000073c6 */ /* 0x000e360000000000 */
[----:B0-----:R0:W1:Y:S01]  /*0230*/  SYNCS.EXCH.64 URZ, [UR8], UR4 ;  /* 0x00000004083f75b2 */ /* 0x0010620008000100 */
[----:B------:R0:W2:Y:S01]  /*0240*/  SYNCS.EXCH.64 URZ, [UR8+0x10], UR6 ;  /* 0x00001006083f75b2 */ /* 0x0000a20008000100 */
[----:B------:R0:W3:Y:S01]  /*0250*/  SYNCS.EXCH.64 URZ, [UR8+0x8], UR4 ;  /* 0x00000804083f75b2 */ /* 0x0000e20008000100 */
[----:B------:R0:W4:Y:S01]  /*0260*/  SYNCS.EXCH.64 URZ, [UR8+0x18], UR6 ;  /* 0x00001806083f75b2 */ /* 0x0001220008000100 */
[----:B------:R-:W-:Y:S01]  /*0270*/  NOP ;  /* 0x0000000000007918 */ /* 0x000fe20000000000 */
.L_x_2:
[----:B------:R-:W-:Y:S01]  /*0280*/  SHF.R.S32.HI R7, RZ, 0x1f, R18 ;  /* 0x0000001fff077819 */ /* 0x000fe20000011412 */
[----:B------:R-:W5:Y:S01]  /*0290*/  SHFL.IDX PT, R0, R0, RZ, 0x1f ;  /* 0x00001fff00007589 */ /* 0x000f6200000e0000 */
[----:B0-----:R-:W0:Y:S01]  /*02a0*/  S2UR UR8, SR_CTAID.X ;  /* 0x00000000000879c3 */ /* 0x001e220000002500 */
[----:B------:R-:W-:Y:S02]  /*02b0*/  ELECT P0, URZ, PT ;  /* 0x00000000003f782f */ /* 0x000fe40003800000 */
[----:B------:R-:W-:Y:S01]  /*02c0*/  LEA.HI R7, R7, R18, RZ, 0x7 ;  /* 0x0000001207077211 */ /* 0x000fe200078f38ff */
[----:B------:R-:W1:Y:S01]  /*02d0*/  S2R R4, SR_CTAID.Y ;  /* 0x0000000000047919 */ /* 0x000e620000002600 */
[----:B------:R-:W-:Y:S01]  /*02e0*/  ULDC UR4, c[0x0][0x154] ;  /* 0x0000550000047ab9 */ /* 0x000fe20000000800 */
[----:B------:R-:W-:Y:S01]  /*02f0*/  NOP ;  /* 0x0000000000007918 */ /* 0x000fe20000000000 */
[----:B------:R-:W-:Y:S01]  /*0300*/  LOP3.LUT R7, R7, 0xffffff80, RZ, 0xc0, !PT ;  /* 0xffffff8007077812 */ /* 0x000fe200078ec0ff */
[----:B------:R-:W-:Y:S01]  /*0310*/  NOP ;  /* 0x0000000000007918 */ /* 0x000fe20000000000 */
[----:B------:R-:W2:Y:S03]  /*0320*/  LDC R12, c[0x0][0x140] ;  /* 0x00005000ff0c7b82 */ /* 0x000ea60000000800 */
[----:B------:R-:W-:-:S05]  /*0330*/  IMAD.IADD R7, R18, 0x1, -R7 ;  /* 0x0000000112077824 */ /* 0x000fca00078e0a07 */
[----:B------:R-:W-:Y:S02]  /*0340*/  SHF.R.S32.HI R6, RZ, 0x1f, R7 ;  /* 0x0000001fff067819 */ /* 0x000fe40000011407 */
[----:B------:R-:W-:Y:S02]  /*0350*/  LOP3.LUT P2, RZ, R7, 0x7, RZ, 0xc0, !PT ;  /* 0x0000000707ff7812 */ /* 0x000fe4000784c0ff */
[----:B------:R-:W-:Y:S02]  /*0360*/  LEA.HI R6, R6, R7, RZ, 0x3 ;  /* 0x0000000706067211 */ /* 0x000fe400078f18ff */
[----:B-----5:R-:W-:Y:S02]  /*0370*/  ISETP.NE.OR P0, PT, R0, RZ, !P0 ;  /* 0x000000ff0000720c */ /* 0x020fe40004705670 */
[--C-:B------:R-:W-:Y:S02]  /*0380*/  SHF.R.S32.HI R0, RZ, 0x3, R6.reuse ;  /* 0x00000003ff007819 */ /* 0x100fe40000011406 */
[----:B------:R-:W-:-:S02]  /*0390*/  SHF.R.S32.HI R9, RZ, 0x1f, R6 ;  /* 0x0000001fff097819 */ /* 0x000fc40000011406 */
[----:B------:R-:W-:Y:S02]  /*03a0*/  SHF.R.S32.HI R6, RZ, 0x1f, R3 ;  /* 0x0000001fff067819 */ /* 0x000fe40000011403 */
[----:B------:R-:W-:Y:S02]  /*03b0*/  LEA.HI R9, R9, R0, RZ, 0x2 ;  /* 0x0000000009097211 */ /* 0x000fe400078f10ff */
[----:B------:R-:W-:Y:S02]  /*03c0*/  LEA.HI R6, R6, R3, RZ, 0x2 ;  /* 0x0000000306067211 */ /* 0x000fe400078f10ff */
[----:B-1----:R-:W-:Y:S01]  /*03d0*/  I2FP.F32.U32 R8, R4 ;  /* 0x0000000400087245 */ /* 0x002fe20000201000 */
[----:B------:R-:W-:Y:S01]  /*03e0*/  VOTEU.ALL UP0, P0 ;  /* 0x00000000003f7886 */ /* 0x000fe20000000000 */
[----:B------:R-:W-:Y:S01]  /*03f0*/  LOP3.LUT R6, R6, 0x3ffffffc, RZ, 0xc0, !PT ;  /* 0x3ffffffc06067812 */ /* 0x000fe200078ec0ff */
[----:B------:R-:W-:Y:S01]  /*0400*/  VOTEU.ALL UP1, P0 ;  /* 0x00000000003f7886 */ /* 0x000fe20000020000 */
[----:B------:R-:W-:Y:S01]  /*0410*/  LOP3.LUT R9, R9, 0xfffffffc, RZ, 0xc0, !PT ;  /* 0xfffffffc09097812 */ /* 0x000fe200078ec0ff */
[----:B------:R-:W-:Y:S01]  /*0420*/  FMUL R10, R8, UR4 ;  /* 0x00000004080a7c20 */ /* 0x000fe20008400000 */
[----:B------:R-:W1:Y:S01]  /*0430*/  @!UP0 S2UR UR7, SR_CgaCtaId ;  /* 0x00000000000789c3 */ /* 0x000e620000008800 */
[----:B------:R-:W-:Y:S01]  /*0440*/  IMAD.IADD R11, R3, 0x1, -R6 ;  /* 0x00000001030b7824 */ /* 0x000fe200078e0a06 */
[----:B0-----:R-:W-:Y:S01]  /*0450*/  I2FP.F32.U32 R6, UR8 ;  /* 0x0000000800067c45 */ /* 0x001fe20008201000 */
[----:B------:R-:W-:Y:S01]  /*0460*/  IMAD.IADD R0, R0, 0x1, -R9 ;  /* 0x0000000100007824 */ /* 0x000fe200078e0a09 */
[----:B------:R-:W-:Y:S01]  /*0470*/  ULDC UR4, c[0x0][0x150] ;  /* 0x0000540000047ab9 */ /* 0x000fe20000000800 */
[----:B------:R-:W0:Y:S01]  /*0480*/  F2I.U32.TRUNC.NTZ R10, R10 ;  /* 0x0000000a000a7305 */ /* 0x000e22000020f000 */
[----:B------:R-:W-:Y:S01]  /*0490*/  SHF.R.S32.HI R3, RZ, 0x1f, R2 ;  /* 0x0000001fff037819 */ /* 0x000fe20000011402 */
[----:B------:R-:W-:Y:S01]  /*04a0*/  FMUL R6, R6, UR4 ;  /* 0x0000000406067c20 */ /* 0x000fe20008400000 */
[----:B------:R-:W5:Y:S01]  /*04b0*/  LDC R9, c[0x0][0x148] ;  /* 0x00005200ff097b82 */ /* 0x000f620000000800 */
[----:B------:R-:W-:Y:S01]  /*04c0*/  IMAD R11, R11, 0x4, R0 ;  /* 0x000000040b0b7824 */ /* 0x000fe200078e0200 */
[----:B------:R-:W-:Y:S01]  /*04d0*/  LEA.HI R3, R3, R2, RZ, 0x2 ;  /* 0x0000000203037211 */ /* 0x000fe200078f10ff */
[----:B------:R-:W-:Y:S01]  /*04e0*/  UMOV UR4, 0x20 ;  /* 0x0000002000047882 */ /* 0x000fe20000000000 */
[----:B------:R-:W-:Y:S01]  /*04f0*/  @!UP0 UMOV UR6, 0x400 ;  /* 0x0000040000068882 */ /* 0x000fe20000000000 */
[----:B------:R-:W3:Y:S01]  /*0500*/  F2I.U32.TRUNC.NTZ R6, R6 ;  /* 0x0000000600067305 */ /* 0x000ee2000020f000 */
[----:B------:R-:W-:Y:S01]  /*0510*/  LOP3.LUT R3, R3, 0xfffffffc, RZ, 0xc0, !PT ;  /* 0xfffffffc03037812 */ /* 0x000fe200078ec0ff */
[----:B------:R-:W-:Y:S01]  /*0520*/  IMAD.SHL.U32 R22, R11, 0x4, RZ ;  /* 0x000000040b167824 */ /* 0x000fe200078e00ff */
[----:B------:R-:W4:Y:S01]  /*0530*/  LDC R8, c[0x0][0x144] ;  /* 0x00005100ff087b82 */ /* 0x000f220000000800 */
[----:B------:R-:W-:-:S04]  /*0540*/  @!UP0 UIADD3 UR4, -UR4, 0x100000, URZ ;  /* 0x0010000004048890 */ /* 0x000fc8000fffe13f */
[----:B------:R-:W-:Y:S02]  /*0550*/  @!UP0 USHF.L.U32 UR5, UR4, 0xb, URZ ;  /* 0x0000000b04058899 */ /* 0x000fe4000800063f */
[----:B------:R-:W-:Y:S01]  /*0560*/  @!UP0 USHF.L.U32 UR4, UR4, 0x1, URZ ;  /* 0x0000000104048899 */ /* 0x000fe2000800063f */
[----:B--2---:R-:W-:Y:S01]  /*0570*/  ISETP.EQ.U32.AND P3, PT, R12, 0x1, PT ;  /* 0x000000010c00780c */ /* 0x004fe20003f62070 */
[----:B------:R-:W-:Y:S01]  /*0580*/  IMAD.IADD R0, R2, 0x1, -R3 ;  /* 0x0000000102007824 */ /* 0x000fe200078e0a03 */
[----:B------:R-:W-:Y:S01]  /*0590*/  LOP3.LUT R22, R11, 0xc, R22, 0x78, !PT ;  /* 0x0000000c0b167812 */ /* 0x000fe200078e7816 */
[----:B0-----:R-:W-:Y:S01]  /*05a0*/  IMAD.MOV R14, RZ, RZ, -R10 ;  /* 0x000000ffff0e7224 */ /* 0x001fe200078e0a0a */
[----:B-1----:R-:W-:Y:S02]  /*05b0*/  @!UP0 ULEA UR6, UR7, UR6, 0x18 ;  /* 0x0000000607068291 */ /* 0x002fe4000f8ec03f */
[----:B------:R-:W-:Y:S01]  /*05c0*/  ISETP.NE.AND P1, PT, R0, 0x3, PT ;  /* 0x000000030000780c */ /* 0x000fe20003f25270 */
[----:B------:R-:W-:Y:S01]  /*05d0*/  VOTEU.ALL UP0, P0 ;  /* 0x00000000003f7886 */ /* 0x000fe20000000000 */
[----:B------:R-:W-:Y:S01]  /*05e0*/  ISETP.LT.U32.AND P0, PT, R22, 0x2, !P2 ;  /* 0x000000021600780c */ /* 0x000fe20005701070 */
[----:B---3--:R-:W-:Y:S01]  /*05f0*/  IMAD.MOV R3, RZ, RZ, -R6 ;  /* 0x000000ffff037224 */ /* 0x008fe200078e0a06 */
[----:B------:R-:W-:-:S02]  /*0600*/  ISETP.EQ.OR P1, PT, R0, RZ, !P1 ;  /* 0x000000ff0000720c */ /* 0x000fc40004f22670 */
[----:B------:R-:W-:Y:S01]  /*0610*/  ISETP.NE.AND P2, PT, R5, RZ, PT ;  /* 0x000000ff0500720c */ /* 0x000fe20003f45270 */
[----:B-----5:R-:W-:Y:S01]  /*0620*/  IMAD R7, R9, R14, R4 ;  /* 0x0000000e09077224 */ /* 0x020fe200078e0204 */
[----:B------:R-:W-:Y:S01]  /*0630*/  ISETP.EQ.AND P1, PT, R5, RZ, P1 ;  /* 0x000000ff0500720c */ /* 0x000fe20000f22270 */
[----:B------:R-:W0:Y:S02]  /*0640*/  FENCE.VIEW.ASYNC.S ;  /* 0x00000000000073c6 */ /* 0x000e240000000000 */
[----:B0-----:R0:W1:Y:S01]  /*0650*/  @!UP0 SYNCS.EXCH.64 URZ, [UR6+0x30], UR4 ;  /* 0x00003004063f85b2 */ /* 0x0010620008000100 */
[----:B------:R-:W-:Y:S02]  /*0660*/  ISETP.NE.AND P4, PT, R7, R22, PT ;  /* 0x000000160700720c */ /* 0x000fe40003f85270 */
[----:B------:R-:W-:Y:S01]  /*0670*/  SEL R19, RZ, 0x1, !P1 ;  /* 0x00000001ff137807 */ /* 0x000fe20004800000 */
[----:B----4-:R-:W-:Y:S02]  /*0680*/  IMAD R3, R8, R3, UR8 ;  /* 0x0000000808037e24 */ /* 0x010fe4000f8e0203 */
[----:B------:R-:W-:-:S03]  /*0690*/  VIADD R8, R5, 0xffffffff ;  /* 0xffffffff05087836 */ /* 0x000fc60000000000 */
[----:B------:R-:W-:Y:S02]  /*06a0*/  ISETP.EQ.OR P4, PT, R3, RZ, !P4 ;  /* 0x000000ff0300720c */ /* 0x000fe40006782670 */
[----:B------:R-:W-:Y:S02]  /*06b0*/  ISETP.GE.U32.AND P5, PT, R8, 0x2, PT ;  /* 0x000000020800780c */ /* 0x000fe40003fa6070 */
[----:B------:R-:W-:Y:S02]  /*06c0*/  PLOP3.LUT P0, PT, P0, P4, PT, 0x80, 0x0 ;  /* 0x000000000000781c */ /* 0x000fe40000709070 */
[----:B------:R-:W-:Y:S01]  /*06d0*/  SEL R19, R19, 0x2, P5 ;  /* 0x0000000213137807 */ /* 0x000fe20002800000 */
[----:B------:R0:W2:Y:S01]  /*06e0*/  @!UP1 SYNCS.EXCH.64 URZ, [UR6+0x38], UR4 ;  /* 0x00003804063f95b2 */ /* 0x0000a20008000100 */
[----:B------:R-:W-:Y:S01]  /*06f0*/  P2R R156, PR, RZ, 0x1 ;  /* 0x00000001ff9c7803 */ /* 0x000fe20000000000 */
[----:B------:R-:W-:Y:S01]  /*0700*/  NOP ;  /* 0x0000000000007918 */ /* 0x000fe20000000000 */
[----:B------:R-:W-:Y:S07]  /*0710*/  @!P3 BRA `(.L_x_3) ;  /* 0x000000000008b947 */ /* 0x000fee0003800000 */
[----:B-12---:R-:W-:Y:S01]  /*0720*/  UCGABAR_ARV ;  /* 0x00000000000079c7 */ /* 0x006fe20008000000 */
[----:B------:R-:W-:Y:S05]  /*0730*/  BRA `(.L_x_4) ;  /* 0x0000000000047947 */ /* 0x000fea0003800000 */
.L_x_3:
[----:B-12---:R-:W-:Y:S01]  /*0740*/  NOP ;  /* 0x0000000000007918 */ /* 0x006fe20000000000 */
.L_x_4:
[----:B------:R-:W1:Y:S01]  /*0750*/  LDC R2, c[0x0][0x65c] ;  /* 0x00019700ff027b82 */ /* 0x000e620000000800 */
[----:B------:R-:W-:Y:S02]  /*0760*/  IMAD.U32 R6, RZ, RZ, UR8 ;  /* 0x00000008ff067e24 */ /* 0x000fe4000f8e00ff */
[----:B------:R-:W-:Y:S01]  /*0770*/  IMAD.MOV.U32 R7, RZ, RZ, RZ ;  /* 0x000000ffff077224 */ /* 0x000fe200078e00ff */
[----:B-1----:R-:W-:-:S04]  /*0780*/  ISETP.NE.AND P1, PT, R2, 0x1, PT ;  /* 0x000000010200780c */ /* 0x002fc80003f25270 */
[----:B------:R-:W-:-:S09]  /*0790*/  P2R R5, PR, RZ, 0x2 ;  /* 0x00000002ff057803 */ /* 0x000fd20000000000 */
[----:B------:R-:W1:Y:S01]  /*07a0*/  @P1 LDC R17, c[0x0][0x10] ;  /* 0x00000400ff111b82 */ /* 0x000e620000000800 */
[----:B------:R-:W-:Y:S02]  /*07b0*/  @P1 IMAD.MOV.U32 R5, RZ, RZ, RZ ;  /* 0x000000ffff051224 */ /* 0x000fe400078e00ff */
[----:B------:R-:W-:-:S05]  /*07c0*/  @P1 IMAD.MOV.U32 R13, RZ, RZ, RZ ;  /* 0x000000ffff0d1224 */ /* 0x000fca00078e00ff */
[----:B------:R-:W2:Y:S01]  /*07d0*/  @!P1 LDC R11, c[0x0][0xc] ;  /* 0x00000300ff0b9b82 */ /* 0x000ea20000000800 */
[----:B-1----:R-:W-:-:S04]  /*07e0*/  @P1 IMAD.WIDE.U32 R16, R17, UR8, R4 ;  /* 0x0000000811101c25 */ /* 0x002fc8000f8e0004 */
[----:B------:R-:W-:Y:S02]  /*07f0*/  @P1 IMAD.IADD R17, R17, 0x1, R13 ;  /* 0x0000000111111824 */ /* 0x000fe400078e020d */
[----:B--2---:R-:W-:-:S04]  /*0800*/  @!P1 IMAD.WIDE.U32 R6, R4, R11, R6 ;  /* 0x0000000b04069225 */ /* 0x004fc800078e0006 */
[----:B------:R-:W-:Y:S02]  /*0810*/  @!P1 IMAD.MOV.U32 R16, RZ, RZ, R6 ;  /* 0x000000ffff109224 */ /* 0x000fe400078e0006 */
[----:B------:R-:W-:Y:S01]  /*0820*/  @!P1 IMAD.MOV.U32 R17, RZ, RZ, R7 ;  /* 0x000000ffff119224 */ /* 0x000fe200078e0007 */
[----:B------:R-:W-:Y:S06]  /*0830*/  @!P3 BRA `(.L_x_5) ;  /* 0x00000000000cb947 */ /* 0x000fec0003800000 */
[----:B------:R-:W-:Y:S01]  /*0840*/  UCGABAR_WAIT ;  /* 0x0000000000007dc7 */ /* 0x000fe20008000000 */
[----:B------:R-:W-:Y:S01]  /*0850*/  CCTL.IVALL ;  /* 0x00000000ff00798f */ /* 0x000fe20002000000 */
[----:B------:R-:W-:Y:S05]  /*0860*/  BRA `(.L_x_6) ;  /* 0x0000000000047947 */ /* 0x000fea0003800000 */
.L_x_5:
[----:B------:R-:W-:Y:S06]  /*0870*/  BAR.SYNC.DEFER_BLOCKING 0x0 ;  /* 0x0000000000007b1d */ /* 0x000fec0000010000 */
.L_x_6:
[----:B------:R-:W-:Y:S05]  /*0880*/  @!P2 BRA `(.L_x_7) ;  /* 0x0000009c0064a947 */ /* 0x000fea0003800000 */
[----:B------:R-:W-:-:S13]  /*0890*/  ISETP.GT.U32.AND P0, PT, R8, 0x1, PT ;  /* 0x000000010800780c */ /* 0x000fda0003f04070 */
[----:B0-----:R-:W-:Y:S05]  /*08a0*/  @P0 EXIT ;  /* 0x000000000000094d */ /* 0x001fea0003800000 */
[----:B------:R-:W-:Y:S01]  /*08b0*/  ULDC.64 UR4, c[0x0][0x650] ;  /* 0x0001940000047ab9 */ /* 0x000fe20000000a00 */
[----:B------:R-:W-:Y:S01]  /*08c0*/  PRMT R0, RZ, 0x7610, R0 ;  /* 0x00007610ff007816 */ /* 0x000fe20000000000 */
[----:B------:R-:W-:Y:S01]  /*08d0*/  IMAD.MOV.U32 R153, RZ, RZ, -0x1 ;  /* 0xffffffffff997424 */ /* 0x000fe200078e00ff */
[----:B------:R-:W-:Y:S01]  /*08e0*/  ISETP.GE.U32.AND P0, PT, R16, UR4, PT ;  /* 0x0000000410007c0c */ /* 0x000fe2000bf06070 */
[----:B------:R-:W-:Y:S02]  /*08f0*/  IMAD.MOV.U32 R152, RZ, RZ, -0x1 ;  /* 0xffffffffff987424 */ /* 0x000fe400078e00ff */
[----:B------:R-:W-:Y:S01]  /*0900*/  IMAD.MOV.U32 R23, RZ, RZ, -0x1 ;  /* 0xffffffffff177424 */ /* 0x000fe200078e00ff */
[----:B------:R-:W-:-:S13]  /*0910*/  ISETP.GE.U32.AND.EX P0, PT, R17, UR5, PT, P0 ;  /* 0x0000000511007c0c */ /* 0x000fda000bf06100 */
[----:B------:R-:W-:Y:S05]  /*0920*/  @P0 BRA `(.L_x_8) ;  /* 0x00000004002c0947 */ /* 0x000fea0003800000 */
[----:B------:R-:W0:Y:S01]  /*0930*/  LDC.64 R20, c[0x0][0x628] ;  /* 0x00018a00ff147b82 */ /* 0x000e220000000a00 */
[----:B------:R-:W-:Y:S02]  /*0940*/  IMAD.MOV.U32 R6, RZ, RZ, R16 ;  /* 0x000000ffff067224 */ /* 0x000fe400078e0010 */
[----:B------:R-:W-:-:S05]  /*0950*/  IMAD.MOV.U32 R7, RZ, RZ, R17 ;  /* 0x000000ffff077224 */ /* 0x000fca00078e0011 */
[----:B------:R-:W1:Y:S08]  /*0960*/  LDC R0, c[0x0][0x630] ;  /* 0x00018c00ff007b82 */ /* 0x000e700000000800 */
[----:B------:R-:W2:Y:S01]  /*0970*/  LDC.64 R24, c[0x0][0x620] ;  /* 0x00018800ff187b82 */ /* 0x000ea20000000a00 */
[----:B0-----:R-:W-:-:S04]  /*0980*/  ISETP.NE.U32.AND P0, PT, R20, RZ, PT ;  /* 0x000000ff1400720c */ /* 0x001fc80003f05070 */
[----:B------:R-:W-:-:S13]  /*0990*/  ISETP.NE.AND.EX P0, PT, R21, RZ, PT, P0 ;  /* 0x000000ff1500720c */ /* 0x000fda0003f05300 */
[----:B-12---:R-:W-:Y:S05]  /*09a0*/  @!P0 BRA `(.L_x_9) ;  /* 0x0000000000288947 */ /* 0x006fea0003800000 */
[----:B------:R-:W0:Y:S02]  /*09b0*/  LDC R13, c[0x0][0x634] ;  /* 0x00018d00ff0d7b82 */ /* 0x000e240000000800 */
[----:B0-----:R-:W-:-:S05]  /*09c0*/  IADD3 R13, P0, R16, R13, RZ ;  /* 0x0000000d100d7210 */ /* 0x001fca0007f1e0ff */
[----:B------:R-:W-:-:S04]  /*09d0*/  IMAD.X R15, RZ, RZ, R17, P0 ;  /* 0x000000ffff0f7224 */ /* 0x000fc800000e0611 */
[----:B------:R-:W-:-:S04]  /*09e0*/  IMAD.WIDE.U32 R6, R15, R20, RZ ;  /* 0x000000140f067225 */ /* 0x000fc800078e00ff */
[----:B------:R-:W-:-:S04]  /*09f0*/  IMAD.WIDE.U32 R10, P0, R13, R21, R6 ;  /* 0x000000150d0a7225 */ /* 0x000fc80007800006 */
[----:B------:R-:W-:-:S04]  /*0a00*/  IMAD.WIDE.U32 R6, R13, R20, RZ ;  /* 0x000000140d067225 */ /* 0x000fc800078e00ff */
[----:B------:R-:W-:Y:S01]  /*0a10*/  IMAD.X R13, RZ, RZ, RZ, P0 ;  /* 0x000000ffff0d7224 */ /* 0x000fe200000e06ff */
[----:B------:R-:W-:Y:S01]  /*0a20*/  IADD3 RZ, P0, R7, R10, RZ ;  /* 0x0000000a07ff7210 */ /* 0x000fe20007f1e0ff */
[----:B------:R-:W-:-:S04]  /*0a30*/  IMAD.MOV.U32 R12, RZ, RZ, R11 ;  /* 0x000000ffff0c7224 */ /* 0x000fc800078e000b */
[----:B------:R-:W-:-:S08]  /*0a40*/  IMAD.WIDE.U32.X R6, R15, R21, R12, P0 ;  /* 0x000000150f067225 */ /* 0x000fd000000e040c */
.L_x_9:
[----:B------:R-:W0:Y:S01]  /*0a50*/  LDC.64 R20, c[0x0][0x640] ;  /* 0x00019000ff147b82 */ /* 0x000e220000000a00 */
[--C-:B------:R-:W-:Y:S01]  /*0a60*/  SHF.R.U64 R27, R6, R0, R7.reuse ;  /* 0x00000000061b7219 */ /* 0x100fe20000001207 */
[----:B------:R-:W-:Y:S01]  /*0a70*/  IMAD R28, R9, R14, R4 ;  /* 0x0000000e091c7224 */ /* 0x000fe200078e0204 */
[----:B------:R-:W-:Y:S02]  /*0a80*/  SHF.R.U32.HI R0, RZ, R0, R7 ;  /* 0x00000000ff007219 */ /* 0x000fe40000011607 */
[----:B------:R-:W-:-:S03]  /*0a90*/  IADD3 R5, P0, RZ, -R27, RZ ;  /* 0x8000001bff057210 */ /* 0x000fc60007f1e0ff */
[----:B------:R-:W1:Y:S02]  /*0aa0*/  LDC R8, c[0x0][0x618] ;  /* 0x00018600ff087b82 */ /* 0x000e640000000800 */
[----:B------:R-:W-:-:S04]  /*0ab0*/  IMAD.X R7, RZ, RZ, ~R0, P0 ;  /* 0x000000ffff077224 */ /* 0x000fc800000e0e00 */
[-C--:B------:R-:W-:Y:S02]  /*0ac0*/  IMAD R0, R7, R24.reuse, RZ ;  /* 0x0000001807007224 */ /* 0x080fe400078e02ff */
[----:B------:R-:W2:Y:S01]  /*0ad0*/  LDC R11, c[0x0][0x608] ;  /* 0x00018200ff0b7b82 */ /* 0x000ea20000000800 */
[----:B------:R-:W-:-:S04]  /*0ae0*/  IMAD.WIDE.U32 R6, R5, R24, R16 ;  /* 0x0000001805067225 */ /* 0x000fc800078e0010 */
[----:B------:R-:W-:Y:S02]  /*0af0*/  IMAD R5, R5, R25, R0 ;  /* 0x0000001905057224 */ /* 0x000fe400078e0200 */
[----:B------:R-:W-:Y:S01]  /*0b00*/  IMAD.MOV.U32 R25, RZ, RZ, 0x1 ;  /* 0x00000001ff197424 */ /* 0x000fe200078e00ff */
[----:B------:R-:W3:Y:S01]  /*0b10*/  LDC R12, c[0x0][0x658] ;  /* 0x00019600ff0c7b82 */ /* 0x000ee20000000800 */
[----:B0-----:R-:W-:Y:S01]  /*0b20*/  ISETP.NE.U32.AND P0, PT, R20, RZ, PT ;  /* 0x000000ff1400720c */ /* 0x001fe20003f05070 */
[----:B------:R-:W-:Y:S02]  /*0b30*/  IMAD.IADD R5, R7, 0x1, R5 ;  /* 0x0000000107057824 */ /* 0x000fe400078e0205 */
[----:B------:R-:W-:Y:S01]  /*0b40*/  IMAD.MOV.U32 R7, RZ, RZ, -0x1 ;  /* 0xffffffffff077424 */ /* 0x000fe200078e00ff */
[----:B------:R-:W-:-:S03]  /*0b50*/  ISETP.NE.AND.EX P0, PT, R21, RZ, PT, P0 ;  /* 0x000000ff1500720c */ /* 0x000fc60003f05300 */
[----:B------:R-:W0:Y:S01]  /*0b60*/  LDC R15, c[0x0][0x600] ;  /* 0x00018000ff0f7b82 */ /* 0x000e220000000800 */
[-CC-:B-1----:R-:W-:Y:S02]  /*0b70*/  SHF.R.U64 R13, R6, R8.reuse, R5.reuse ;  /* 0x00000008060d7219 */ /* 0x182fe40000001205 */
[----:B------:R-:W-:-:S05]  /*0b80*/  SHF.R.U32.HI R0, RZ, R8, R5 ;  /* 0x00000008ff007219 */ /* 0x000fca0000011605 */
[----:B------:R-:W1:Y:S01]  /*0b90*/  LDC R23, c[0x0][0x648] ;  /* 0x00019200ff177b82 */ /* 0x000e620000000800 */
[-CC-:B--2---:R-:W-:Y:S02]  /*0ba0*/  SHF.R.U64 R29, R13, R11.reuse, R0.reuse ;  /* 0x0000000b0d1d7219 */ /* 0x184fe40000001200 */
[----:B------:R-:W-:-:S05]  /*0bb0*/  SHF.R.U32.HI R5, RZ, R11, R0 ;  /* 0x0000000bff057219 */ /* 0x000fca0000011600 */
[----:B------:R-:W2:Y:S01]  /*0bc0*/  LDC R24, c[0x0][0x638] ;  /* 0x00018e00ff187b82 */ /* 0x000ea20000000800 */
[-CC-:B---3--:R-:W-:Y:S02]  /*0bd0*/  SHF.R.U64 R14, R29, R12.reuse, R5.reuse ;  /* 0x0000000c1d0e7219 */ /* 0x188fe40000001205 */
[-C--:B------:R-:W-:Y:S02]  /*0be0*/  SHF.L.U32 R0, R7, R12.reuse, RZ ;  /* 0x0000000c07007219 */ /* 0x080fe400000006ff */
[----:B------:R-:W-:Y:S01]  /*0bf0*/  SHF.R.U32.HI R5, RZ, R12, R5 ;  /* 0x0000000cff057219 */ /* 0x000fe20000011605 */
[----:B------:R-:W-:Y:S01]  /*0c00*/  IMAD.MOV.U32 R4, RZ, RZ, R14 ;  /* 0x000000ffff047224 */ /* 0x000fe200078e000e */
[----:B------:R-:W-:Y:S01]  /*0c10*/  LOP3.LUT R10, RZ, R0, RZ, 0x33, !PT ;  /* 0x00000000ff0a7212 */ /* 0x000fe200078e33ff */
[----:B------:R-:W3:Y:S01]  /*0c20*/  LDC R26, c[0x0][0x610] ;  /* 0x00018400ff1a7b82 */ /* 0x000ee20000000800 */
[----:B------:R-:W-:Y:S05]  /*0c30*/  @!P0 BRA `(.L_x_10) ;  /* 0x0000000000288947 */ /* 0x000fea0003800000 */
[----:B------:R-:W4:Y:S02]  /*0c40*/  LDC R9, c[0x0][0x64c] ;  /* 0x00019300ff097b82 */ /* 0x000f240000000800 */
[----:B----4-:R-:W-:-:S05]  /*0c50*/  IADD3 R9, P0, R14, R9, RZ ;  /* 0x000000090e097210 */ /* 0x010fca0007f1e0ff */
        /* <DEDUP_REMOVED lines=8> */
.L_x_10:
[----:B-1----:R-:W-:Y:S01]  /*0ce0*/  SHF.R.U64 R4, R4, R23, R5 ;  /* 0x0000001704047219 */ /* 0x002fe20000001205 */
[----:B0-----:R-:W-:Y:S01]  /*0cf0*/  VIADD R6, R15, 0xffffffff ;  /* 0xffffffff0f067836 */ /* 0x001fe20000000000 */
[----:B------:R-:W-:Y:S01]  /*0d00*/  SHF.L.U32 R0, R25, R12, RZ ;  /* 0x0000000c19007219 */ /* 0x000fe200000006ff */
[----:B------:R-:W-:Y:S01]  /*0d10*/  IMAD.MOV.U32 R23, RZ, RZ, R27 ;  /* 0x000000ffff177224 */ /* 0x000fe200078e001b */
[----:B------:R-:W-:Y:S01]  /*0d20*/  LOP3.LUT R5, R29, R10, RZ, 0xc0, !PT ;  /* 0x0000000a1d057212 */ /* 0x000fe200078ec0ff */
[----:B------:R-:W-:Y:S01]  /*0d30*/  IMAD.MOV R7, RZ, RZ, -R4 ;  /* 0x000000ffff077224 */ /* 0x000fe200078e0a04 */
[----:B------:R-:W-:Y:S02]  /*0d40*/  SEL R3, R3, R28, !P1 ;  /* 0x0000001c03037207 */ /* 0x000fe40004800000 */
[----:B------:R-:W-:Y:S01]  /*0d50*/  LOP3.LUT R6, R13, R6, RZ, 0xc0, !PT ;  /* 0x000000060d067212 */ /* 0x000fe200078ec0ff */
[----:B------:R-:W-:Y:S02]  /*0d60*/  IMAD R4, R0, R4, R5 ;  /* 0x0000000400047224 */ /* 0x000fe400078e0205 */
[----:B--2---:R-:W-:-:S02]  /*0d70*/  IMAD R0, R7, R24, R14 ;  /* 0x0000001807007224 */ /* 0x004fc400078e020e */
[----:B---3--:R-:W-:Y:S02]  /*0d80*/  IMAD R3, R4, R26, R3 ;  /* 0x0000001a04037224 */ /* 0x008fe400078e0203 */
[----:B------:R-:W-:Y:S02]  /*0d90*/  IMAD.MOV.U32 R5, RZ, RZ, 0x1 ;  /* 0x00000001ff057424 */ /* 0x000fe400078e00ff */
[----:B------:R-:W-:-:S03]  /*0da0*/  IMAD R4, R0, R15, R6 ;  /* 0x0000000f00047224 */ /* 0x000fc600078e0206 */
[----:B------:R-:W-:Y:S02]  /*0db0*/  PRMT R0, R5, 0x7610, R0 ;  /* 0x0000761005007816 */ /* 0x000fe40000000000 */
[----:B------:R-:W-:Y:S02]  /*0dc0*/  SEL R152, R4, R3, !P1 ;  /* 0x0000000304987207 */ /* 0x000fe40004800000 */
[----:B------:R-:W-:-:S07]  /*0dd0*/  SEL R153, R3, R4, !P1 ;  /* 0x0000000403997207 */ /* 0x000fce0004800000 */
.L_x_8:
[----:B------:R-:W-:-:S08]  /*0de0*/  NOP ;  /* 0x0000000000007918 */ /* 0x000fd00000000000 */
[----:B------:R-:W0:Y:S02]  /*0df0*/  USETMAXREG.TRY_ALLOC.CTAPOOL UP0, 0xe8 ;  /* 0x000000e8000079c8 */ /* 0x000e240008000600 */
[----:B0-----:R-:W-:-:S13]  /*0e00*/  PLOP3.LUT P0, PT, PT, PT, UP0, 0x80, 0x0 ;  /* 0x000000000000781c */ /* 0x001fda0003f0f008 */
[----:B------:R-:W-:Y:S05]  /*0e10*/  @!P0 BRA `(.L_x_8) ;  /* 0xfffffffc00f08947 */ /* 0x000fea000383ffff */
[----:B------:R-:W-:Y:S01]  /*0e20*/  ULDC.64 UR4, c[0x0][0x598] ;  /* 0x0001660000047ab9 */ /* 0x000fe20000000a00 */
[----:B------:R-:W-:Y:S01]  /*0e30*/  ULDC.64 UR36, c[0x0][0x208] ;  /* 0x0000820000247ab9 */ /* 0x000fe20000000a00 */
[----:B------:R-:W-:-:S04]  /*0e40*/  ISETP.NE.U32.AND P0, PT, RZ, UR4, PT ;  /* 0x00000004ff007c0c */ /* 0x000fc8000bf05070 */
[----:B------:R-:W-:-:S13]  /*0e50*/  ISETP.NE.AND.EX P0, PT, RZ, UR5, PT, P0 ;  /* 0x00000005ff007c0c */ /* 0x000fda000bf05300 */
[----:B------:R-:W-:Y:S05]  /*0e60*/  @!P0 BRA `(.L_x_11) ;  /* 0x00000000001c8947 */ /* 0x000fea0003800000 */
[----:B------:R-:W0:Y:S02]  /*0e70*/  LDC.64 R4, c[0x0][0x598] ;  /* 0x00016600ff047b82 */ /* 0x000e240000000a00 */
[----:B0-----:R-:W2:Y:S02]  /*0e80*/  LDG.E.64 R4, desc[UR36][R4.64] ;  /* 0x0000002404047981 */ /* 0x001ea4000c1e1b00 */
[----:B--2---:R-:W-:-:S04]  /*0e90*/  ISETP.NE.U32.AND P0, PT, R4, RZ, PT ;  /* 0x000000ff0400720c */ /* 0x004fc80003f05070 */
[----:B------:R-:W-:-:S13]  /*0ea0*/  ISETP.NE.AND.EX P0, PT, R5, RZ, PT, P0 ;  /* 0x000000ff0500720c */ /* 0x000fda0003f05300 */
[----:B------:R-:W-:Y:S05]  /*0eb0*/  @!P0 BRA `(.L_x_11) ;  /* 0x0000000000088947 */ /* 0x000fea0003800000 */
[----:B------:R0:W5:Y:S01]  /*0ec0*/  LD.E R154, desc[UR36][R4.64] ;  /* 0x00000024049a7980 */ /* 0x000162000c101900 */
[----:B------:R-:W-:Y:S05]  /*0ed0*/  BRA `(.L_x_12) ;  /* 0x0000000000247947 */ /* 0x000fea0003800000 */
.L_x_11:
[----:B------:R-:W-:Y:S02]  /*0ee0*/  ULDC.64 UR4, c[0x0][0x588] ;  /* 0x0001620000047ab9 */ /* 0x000fe40000000a00 */
[----:B------:R-:W-:-:S04]  /*0ef0*/  ISETP.NE.U32.AND P0, PT, RZ, UR4, PT ;  /* 0x00000004ff007c0c */ /* 0x000fc8000bf05070 */
[----:B------:R-:W-:-:S13]  /*0f00*/  ISETP.NE.AND.EX P0, PT, RZ, UR5, PT, P0 ;  /* 0x00000005ff007c0c */ /* 0x000fda000bf05300 */
[----:B------:R-:W-:Y:S05]  /*0f10*/  @!P0 BRA `(.L_x_13) ;  /* 0x00000000000c8947 */ /* 0x000fea0003800000 */
[----:B------:R-:W0:Y:S02]  /*0f20*/  LDC.64 R154, c[0x0][0x588] ;  /* 0x00016200ff9a7b82 */ /* 0x000e240000000a00 */
[----:B0-----:R1:W5:Y:S01]  /*0f30*/  LDG.E R154, desc[UR36][R154.64] ;  /* 0x000000249a9a7981 */ /* 0x001362000c1e1900 */
[----:B------:R-:W-:Y:S05]  /*0f40*/  BRA `(.L_x_12) ;  /* 0x0000000000087947 */ /* 0x000fea0003800000 */
.L_x_13:
[----:B------:R-:W-:Y:S02]  /*0f50*/  ULDC UR4, c[0x0][0x580] ;  /* 0x0001600000047ab9 */ /* 0x000fe40000000800 */
[----:B------:R-:W-:-:S07]  /*0f60*/  IMAD.U32 R154, RZ, RZ, UR4 ;  /* 0x00000004ff9a7e24 */ /* 0x000fce000f8e00ff */
.L_x_12:
[----:B------:R-:W-:Y:S02]  /*0f70*/  ULDC.64 UR4, c[0x0][0x5a0] ;  /* 0x0001680000047ab9 */ /* 0x000fe40000000a00 */
[----:B------:R-:W-:-:S04]  /*0f80*/  ISETP.NE.U32.AND P0, PT, RZ, UR4, PT ;  /* 0x00000004ff007c0c */ /* 0x000fc8000bf05070 */
[----:B------:R-:W-:-:S13]  /*0f90*/  ISETP.NE.AND.EX P0, PT, RZ, UR5, PT, P0 ;  /* 0x00000005ff007c0c */ /* 0x000fda000bf05300 */
[----:B------:R-:W-:Y:S05]  /*0fa0*/  @!P0 BRA `(.L_x_14) ;  /* 0x00000000001c8947 */ /* 0x000fea0003800000 */
[----:B0-----:R-:W0:Y:S02]  /*0fb0*/  LDC.64 R4, c[0x0][0x5a0] ;  /* 0x00016800ff047b82 */ /* 0x001e240000000a00 */
[----:B0-----:R-:W2:Y:S02]  /*0fc0*/  LDG.E.64 R4, desc[UR36][R4.64] ;  /* 0x0000002404047981 */ /* 0x001ea4000c1e1b00 */
[----:B--2---:R-:W-:-:S04]  /*0fd0*/  ISETP.NE.U32.AND P0, PT, R4, RZ, PT ;  /* 0x000000ff0400720c */ /* 0x004fc80003f05070 */
[----:B------:R-:W-:-:S13]  /*0fe0*/  ISETP.NE.AND.EX P0, PT, R5, RZ, PT, P0 ;  /* 0x000000ff0500720c */ /* 0x000fda0003f05300 */
[----:B------:R-:W-:Y:S05]  /*0ff0*/  @!P0 BRA `(.L_x_14) ;  /* 0x0000000000088947 */ /* 0x000fea0003800000 */
[----:B-1----:R0:W5:Y:S01]  /*1000*/  LD.E R155, desc[UR36][R4.64] ;  /* 0x00000024049b7980 */ /* 0x002162000c101900 */
[----:B------:R-:W-:Y:S05]  /*1010*/  BRA `(.L_x_15) ;  /* 0x0000000000247947 */ /* 0x000fea0003800000 */
.L_x_14:
[----:B------:R-:W-:Y:S02]  /*1020*/  ULDC.64 UR4, c[0x0][0x590] ;  /* 0x0001640000047ab9 */ /* 0x000fe40000000a00 */
[----:B------:R-:W-:-:S04]  /*1030*/  ISETP.NE.U32.AND P0, PT, RZ, UR4, PT ;  /* 0x00000004ff007c0c */ /* 0x000fc8000bf05070 */
[----:B------:R-:W-:-:S13]  /*1040*/  ISETP.NE.AND.EX P0, PT, RZ, UR5, PT, P0 ;  /* 0x00000005ff007c0c */ /* 0x000fda000bf05300 */
[----:B------:R-:W-:Y:S05]  /*1050*/  @!P0 BRA `(.L_x_16) ;  /* 0x00000000000c8947 */ /* 0x000fea0003800000 */
[----:B0-----:R-:W1:Y:S02]  /*1060*/  LDC.64 R4, c[0x0][0x590] ;  /* 0x00016400ff047b82 */ /* 0x001e640000000a00 */
[----:B-1----:R1:W5:Y:S01]  /*1070*/  LDG.E R155, desc[UR36][R4.64] ;  /* 0x00000024049b7981 */ /* 0x002362000c1e1900 */
[----:B------:R-:W-:Y:S05]  /*1080*/  BRA `(.L_x_15) ;  /* 0x0000000000087947 */ /* 0x000fea0003800000 */
.L_x_16:
[----:B------:R-:W-:Y:S02]  /*1090*/  ULDC UR4, c[0x0][0x584] ;  /* 0x0001610000047ab9 */ /* 0x000fe40000000800 */
[----:B-1----:R-:W-:-:S07]  /*10a0*/  IMAD.U32 R155, RZ, RZ, UR4 ;  /* 0x00000004ff9b7e24 */ /* 0x002fce000f8e00ff */
.L_x_15:
[----:B------:R-:W-:-:S13]  /*10b0*/  LOP3.LUT P0, RZ, R0, 0xff, RZ, 0xc0, !PT ;  /* 0x000000ff00ff7812 */ /* 0x000fda000780c0ff */
[----:B------:R-:W-:Y:S05]  /*10c0*/  @!P0 EXIT ;  /* 0x000000000000894d */ /* 0x000fea0003800000 */
[----:B------:R-:W-:Y:S01]  /*10d0*/  ULDC UR4, c[0x0][0x28c] ;  /* 0x0000a30000047ab9 */ /* 0x000fe20000000800 */
[----:B------:R-:W-:Y:S01]  /*10e0*/  LOP3.LUT R157, R19, 0x1, RZ, 0xfc, !PT ;  /* 0x00000001139d7812 */ /* 0x000fe200078efcff */
[----:B------:R-:W-:Y:S01]  /*10f0*/  UIADD3 UR4, UR4, 0x7f, URZ ;  /* 0x0000007f04047890 */ /* 0x000fe2000fffe03f */
[----:B------:R-:W-:Y:S01]  /*1100*/  UMOV UR38, URZ ;  /* 0x0000003f00267c82 */ /* 0x000fe20008000000 */
[----:B------:R-:W-:Y:S02]  /*1110*/  UMOV UR39, URZ ;  /* 0x0000003f00277c82 */ /* 0x000fe40008000000 */
[----:B------:R-:W-:-:S04]  /*1120*/  USHF.R.S32.HI UR5, URZ, 0x1f, UR4 ;  /* 0x0000001f3f057899 */ /* 0x000fc80008011404 */
[----:B------:R-:W-:-:S04]  /*1130*/  ULEA.HI UR5, UR5, UR4, URZ, 0x7 ;  /* 0x0000000405057291 */ /* 0x000fc8000f8f383f */
[----:B------:R-:W-:-:S12]  /*1140*/  USHF.R.S32.HI UR40, URZ, 0x7, UR5 ;  /* 0x000000073f287899 */ /* 0x000fd80008011405 */
.L_x_290:
[----:B------:R-:W-:Y:S01]  /*1150*/  LOP3.LUT R0, R18, 0x80, RZ, 0xc0, !PT ;  /* 0x0000008012007812 */ /* 0x000fe200078ec0ff */
[----:B--2---:R-:W2:Y:S01]  /*1160*/  S2UR UR7, SR_CgaCtaId ;  /* 0x00000000000779c3 */ /* 0x004ea20000008800 */
[----:B------:R-:W-:Y:S02]  /*1170*/  UMOV UR6, 0x400 ;  /* 0x0000040000067882 */ /* 0x000fe40000000000 */
[----:B------:R-:W-:-:S06]  /*1180*/  SHF.R.U32.HI R0, RZ, 0x7, R0 ;  /* 0x00000007ff007819 */ /* 0x000fcc0000011600 */
[----:B---3--:R-:W3:Y:S01]  /*1190*/  SHFL.IDX PT, R0, R0, RZ, 0x1f ;  /* 0x00001fff00007589 */ /* 0x008ee200000e0000 */
[----:B--2---:R-:W-:Y:S01]  /*11a0*/  ULEA UR6, UR7, UR6, 0x18 ;  /* 0x0000000607067291 */ /* 0x004fe2000f8ec03f */
[----:B---3--:R-:W-:-:S13]  /*11b0*/  R2UR UR4, R0 ;  /* 0x00000000000472ca */ /* 0x008fda00000e0000 */
[----:B------:R-:W-:-:S04]  /*11c0*/  ULEA.HI UR5, UR4, UR4, URZ, 0x1 ;  /* 0x0000000404057291 */ /* 0x000fc8000f8f083f */
[----:B------:R-:W-:-:S04]  /*11d0*/  ULOP3.LUT UR5, UR5, 0x7fffe, URZ, 0xc0, !UPT ;  /* 0x0007fffe05057892 */ /* 0x000fc8000f8ec03f */
[----:B------:R-:W-:-:S03]  /*11e0*/  UIADD3 UR5, UR4, -UR5, URZ ;  /* 0x8000000504057290 */ /* 0x000fc6000fffe03f */
[----:B------:R-:W-:Y:S01]  /*11f0*/  ULDC UR4, c[0x0][0x28c] ;  /* 0x0000a30000047ab9 */ /* 0x000fe20000000800 */
[----:B------:R-:W-:Y:S01]  /*1200*/  ULEA UR5, UR5, UR6, 0xd ;  /* 0x0000000605057291 */ /* 0x000fe2000f8e683f */
[----:B------:R-:W-:-:S03]  /*1210*/  ISETP.LT.AND P0, PT, RZ, UR4, PT ;  /* 0x00000004ff007c0c */ /* 0x000fc6000bf01270 */
[----:B------:R-:W-:-:S04]  /*1220*/  UIADD3 UR5, UR5, 0x100, URZ ;  /* 0x0000010005057890 */ /* 0x000fc8000fffe03f */
[----:B------:R-:W-:-:S04]  /*1230*/  USHF.R.U32.HI UR5, URZ, 0x4, UR5 ;  /* 0x000000043f057899 */ /* 0x000fc80008011605 */
[----:B------:R-:W-:Y:S02]  /*1240*/  ULOP3.LUT UR41, UR5, 0x3fff, URZ, 0xc0, !UPT ;  /* 0x00003fff05297892 */ /* 0x000fe4000f8ec03f */
[----:B-1----:R-:W-:Y:S10]  /*1250*/  @P0 BRA `(.L_x_17) ;  /* 0x0000000000400947 */ /* 0x002ff40003800000 */
[----:B------:R-:W-:Y:S01]  /*1260*/  MOV R0, 0x0 ;  /* 0x0000000000007802 */ /* 0x000fe20000000f00 */
[----:B------:R-:W-:Y:S01]  /*1270*/  ULDC.64 UR4, c[0x4][0x68] ;  /* 0x01001a0000047ab9 */ /* 0x000fe20000000a00 */
[----:B------:R-:W-:Y:S01]  /*1280*/  ULDC.64 UR6, c[0x4][0x8] ;  /* 0x0100020000067ab9 */ /* 0x000fe20000000a00 */
[----:B01----:R-:W-:Y:S01]  /*1290*/  IMAD.U32 R4, RZ, RZ, UR4 ;  /* 0x00000004ff047e24 */ /* 0x003fe2000f8e00ff */
[----:B------:R0:W1:Y:S01]  /*12a0*/  LDC.64 R14, c[0x4][R0] ;  /* 0x01000000000e7b82 */ /* 0x0000620000000a00 */
[----:B------:R-:W-:Y:S01]  /*12b0*/  IMAD.U32 R5, RZ, RZ, UR5 ;  /* 0x00000005ff057e24 */ /* 0x000fe2000f8e00ff */
[----:B------:R-:W-:Y:S01]  /*12c0*/  ULDC.64 UR4, c[0x4][0x70] ;  /* 0x01001c0000047ab9 */ /* 0x000fe20000000a00 */
[----:B------:R-:W-:Y:S02]  /*12d0*/  IMAD.U32 R10, RZ, RZ, UR6 ;  /* 0x00000006ff0a7e24 */ /* 0x000fe4000f8e00ff */
[----:B------:R-:W-:Y:S02]  /*12e0*/  IMAD.U32 R6, RZ, RZ, UR4 ;  /* 0x00000004ff067e24 */ /* 0x000fe4000f8e00ff */
[----:B------:R-:W-:-:S02]  /*12f0*/  IMAD.U32 R7, RZ, RZ, UR5 ;  /* 0x00000005ff077e24 */ /* 0x000fc4000f8e00ff */
[----:B------:R-:W-:Y:S02]  /*1300*/  IMAD.U32 R11, RZ, RZ, UR7 ;  /* 0x00000007ff0b7e24 */ /* 0x000fe4000f8e00ff */
[----:B------:R-:W-:Y:S02]  /*1310*/  IMAD.MOV.U32 R8, RZ, RZ, 0x1e1 ;  /* 0x000001e1ff087424 */ /* 0x000fe400078e00ff */
[----:B------:R-:W-:Y:S02]  /*1320*/  IMAD.MOV.U32 R12, RZ, RZ, 0x1 ;  /* 0x00000001ff0c7424 */ /* 0x000fe400078e00ff */
[----:B0-----:R-:W-:-:S07]  /*1330*/  IMAD.MOV.U32 R13, RZ, RZ, RZ ;  /* 0x000000ffff0d7224 */ /* 0x001fce00078e00ff */
[----:B------:R-:W-:-:S07]  /*1340*/  LEPC R20, `(.L_x_17) ;  /* 0x000000001014794e */ /* 0x000fce0000000000 */
[----:B-1---5:R-:W-:Y:S05]  /*1350*/  CALL.ABS.NOINC R14 ;  /* 0x000000000e007343 */ /* 0x022fea0003c00000 */
.L_x_17:
[----:B------:R-:W-:-:S13]  /*1360*/  ISETP.NE.AND P0, PT, R157, 0x3, PT ;  /* 0x000000039d00780c */ /* 0x000fda0003f05270 */
[----:B------:R-:W-:Y:S05]  /*1370*/  @!P0 BRA `(.L_x_18) ;  /* 0x0000000000048947 */ /* 0x000fea0003800000 */
[----:B------:R-:W-:Y:S01]  /*1380*/  BPT.TRAP 0x1 ;  /* 0x000000040000795c */ /* 0x000fe20000300000 */
.L_x_18:
[----:B------:R-:W2:Y:S01]  /*1390*/  S2UR UR5, SR_CgaCtaId ;  /* 0x00000000000579c3 */ /* 0x000ea20000008800 */
[----:B------:R-:W-:Y:S01]  /*13a0*/  UMOV UR4, 0x400 ;  /* 0x0000040000047882 */ /* 0x000fe20000000000 */
[----:B------:R-:W-:Y:S02]  /*13b0*/  IMAD.U32 R0, RZ, RZ, UR38 ;  /* 0x00000026ff007e24 */ /* 0x000fe4000f8e00ff */
[----:B------:R-:W-:-:S03]  /*13c0*/  IMAD.U32 R3, RZ, RZ, UR39 ;  /* 0x00000027ff037e24 */ /* 0x000fc6000f8e00ff */
[----:B------:R-:W-:Y:S01]  /*13d0*/  SHF.L.U32 R0, R0, 0x1f, RZ ;  /* 0x0000001f00007819 */ /* 0x000fe200000006ff */
[----:B--2---:R-:W-:-:S06]  /*13e0*/  ULEA UR4, UR5, UR4, 0x18 ;  /* 0x0000000405047291 */ /* 0x004fcc000f8ec03f */
[----:B------:R-:W-:-:S04]  /*13f0*/  IMAD.U32 R6, RZ, RZ, UR4 ;  /* 0x00000004ff067e24 */ /* 0x000fc8000f8e00ff */
[----:B------:R-:W-:-:S04]  /*1400*/  IMAD R3, R3, 0x8, R6 ;  /* 0x0000000803037824 */ /* 0x000fc800078e0206 */
[----:B------:R2:W3:Y:S01]  /*1410*/  SYNCS.PHASECHK.TRANS64.TRYWAIT P1, [R3+URZ], R0 ;  /* 0x00000000030075a7 */ /* 0x0004e2000802017f */
[----:B------:R-:W-:Y:S05]  /*1420*/  @!P0 BRA `(.L_x_19) ;  /* 0x0000000000048947 */ /* 0x000fea0003800000 */
[----:B------:R-:W-:Y:S01]  /*1430*/  BPT.TRAP 0x1 ;  /* 0x000000040000795c */ /* 0x000fe20000300000 */
.L_x_19:
[----:B---3--:R-:W-:Y:S05]  /*1440*/  @P1 BRA `(.L_x_20) ;  /* 0x0000000000081947 */ /* 0x008fea0003800000 */
[----:B------:R-:W3:Y:S02]  /*1450*/  SYNCS.PHASECHK.TRANS64.TRYWAIT P1, [R3+URZ], R0 ;  /* 0x00000000030075a7 */ /* 0x000ee4000802017f */
[----:B---3--:R-:W-:Y:S05]  /*1460*/  @!P1 BRA `(.L_x_21) ;  /* 0x000000a400c09947 */ /* 0x008fea0003800000 */
.L_x_20:
[----:B------:R-:W-:-:S04]  /*1470*/  UISETP.LT.AND UP0, UPT, UR40, 0x1, UPT ;  /* 0x000000012800788c */ /* 0x000fc8000bf01270 */
[----:B------:R-:W-:-:S06]  /*1480*/  USEL UR4, UR40, 0x1, UP0 ;  /* 0x0000000128047887 */ /* 0x000fcc0008000000 */
[----:B--23--:R-:W-:Y:S01]  /*1490*/  IMAD.U32 R0, RZ, RZ, UR4 ;  /* 0x00000004ff007e24 */ /* 0x00cfe2000f8e00ff */
[----:B------:R-:W-:Y:S05]  /*14a0*/  WARPSYNC.ALL ;  /* 0x0000000000007948 */ /* 0x000fea0003800000 */
[----:B------:R-:W-:-:S04]  /*14b0*/  IADD3 R0, -R0, UR40, RZ ;  /* 0x0000002800007c10 */ /* 0x000fc8000fffe1ff */
[----:B------:R-:W-:Y:S02]  /*14c0*/  ISETP.GE.AND P1, PT, R0, 0x1, PT ;  /* 0x000000010000780c */ /* 0x000fe40003f26270 */
[----:B------:R-:W-:Y:S01]  /*14d0*/  R2UR UR4, R6 ;  /* 0x00000000060472ca */ /* 0x000fe200000e0000 */
[----:B------:R-:W-:Y:S01]  /*14e0*/  WARPGROUP.ARRIVE ;  /* 0x00000000000079c5 */ /* 0x000fe20000000000 */
[----:B------:R-:W-:Y:S01]  /*14f0*/  UMOV UR9, 0x40000040 ;  /* 0x4000004000097882 */ /* 0x000fe20000000000 */
[----:B------:R-:W-:-:S10]  /*1500*/  UMOV UR11, 0x40000040 ;  /* 0x40000040000b7882 */ /* 0x000fd40000000000 */
[----:B------:R-:W-:-:S04]  /*1510*/  UIADD3 UR4, UR4, 0x10100, URZ ;  /* 0x0001010004047890 */ /* 0x000fc8000fffe03f */
[----:B------:R-:W-:-:S04]  /*1520*/  USHF.R.U32.HI UR4, URZ, 0x4, UR4 ;  /* 0x000000043f047899 */ /* 0x000fc80008011604 */
[----:B------:R-:W-:Y:S02]  /*1530*/  ULOP3.LUT UR5, UR4, 0x3fff, URZ, 0xc0, !UPT ;  /* 0x00003fff04057892 */ /* 0x000fe4000f8ec03f */
[----:B------:R-:W-:Y:S02]  /*1540*/  ULOP3.LUT UR4, UR41, 0x10000, URZ, 0xfc, !UPT ;  /* 0x0001000029047892 */ /* 0x000fe4000f8efc3f */
[----:B------:R-:W-:Y:S02]  /*1550*/  ULOP3.LUT UR5, UR5, 0x10000, URZ, 0xfc, !UPT ;  /* 0x0001000005057892 */ /* 0x000fe4000f8efc3f */
[----:B------:R-:W-:Y:S02]  /*1560*/  ULEA UR6, UR39, UR4, 0xb ;  /* 0x0000000427067291 */ /* 0x000fe4000f8e583f */
[----:B------:R-:W-:-:S05]  /*1570*/  ULEA UR7, UR39, UR5, 0xc ;  /* 0x0000000527077291 */ /* 0x000fca000f8e603f */
[----:B------:R-:W-:Y:S02]  /*1580*/  UMOV UR8, UR6 ;  /* 0x0000000600087c82 */ /* 0x000fe40008000000 */
[----:B------:R-:W-:Y:S02]  /*1590*/  UMOV UR10, UR7 ;  /* 0x00000007000a7c82 */ /* 0x000fe40008000000 */
[----:B------:R-:W-:Y:S01]  /*15a0*/  HGMMA.64x256x16.F32 R24, gdesc[UR8], RZ, !UPT, gsb0 ;  /* 0x03e00000081879f0 */ /* 0x000fe2000c0008ff */
[----:B------:R-:W-:Y:S02]  /*15b0*/  UIADD3 UR8, UR6, 0x2, URZ ;  /* 0x0000000206087890 */ /* 0x000fe4000fffe03f */
[----:B------:R-:W-:Y:S01]  /*15c0*/  UIADD3 UR10, UR7, 0x2, URZ ;  /* 0x00000002070a7890 */ /* 0x000fe2000fffe03f */
[----:B------:R-:W-:Y:S01]  /*15d0*/  UMOV UR9, 0x40000040 ;  /* 0x4000004000097882 */ /* 0x000fe20000000000 */
[----:B------:R-:W-:Y:S01]  /*15e0*/  UMOV UR11, 0x40000040 ;  /* 0x40000040000b7882 */ /* 0x000fe20000000000 */
[----:B------:R-:W-:-:S02]  /*15f0*/  WARPGROUP.DEPBAR.LE gsb0, 0x0 ;  /* 0x00008000000079c5 */ /* 0x000fc40000010000 */
[----:B------:R-:W-:-:S15]  /*1600*/  WARPGROUP.ARRIVE ;  /* 0x00000000000079c5 */ /* 0x000fde0000000000 */
[----:B------:R-:W-:-:S05]  /*1610*/  NOP ;  /* 0x0000000000007918 */ /* 0x000fca0000000000 */
[----:B------:R-:W-:Y:S01]  /*1620*/  HGMMA.64x256x16.F32 R24, gdesc[UR8], R24, gsb0 ;  /* 0x03e00000081879f0 */ /* 0x000fe20008000818 */
[----:B------:R-:W-:Y:S02]  /*1630*/  UIADD3 UR8, UR6, 0x4, URZ ;  /* 0x0000000406087890 */ /* 0x000fe4000fffe03f */
[----:B------:R-:W-:Y:S01]  /*1640*/  UIADD3 UR10, UR7, 0x4, URZ ;  /* 0x00000004070a7890 */ /* 0x000fe2000fffe03f */
[----:B------:R-:W-:Y:S01]  /*1650*/  UMOV UR9, 0x40000040 ;  /* 0x4000004000097882 */ /* 0x000fe20000000000 */
[----:B------:R-:W-:Y:S01]  /*1660*/  UMOV UR11, 0x40000040 ;  /* 0x40000040000b7882 */ /* 0x000fe20000000000 */
[----:B------:R-:W-:Y:S02]  /*1670*/  WARPGROUP.DEPBAR.LE gsb0, 0x0 ;  /* 0x00008000000079c5 */ /* 0x000fe40000010000 */
        /* <DEDUP_REMOVED lines=42> */
[----:B------:R-:W-:Y:S03]  /*1920*/  HGMMA.64x256x16.F32 R24, gdesc[UR8], R24, gsb0 ;  /* 0x03e00000081879f0 */ /* 0x000fe60008000818 */
[----:B------:R-:W-:Y:S02]  /*1930*/  WARPGROUP.DEPBAR.LE gsb0, 0x0 ;  /* 0x00008000000079c5 */ /* 0x000fe40000010000 */
[----:B------:R-:W-:Y:S05]  /*1940*/  @!P1 BRA `(.L_x_22) ;  /* 0x0000000400b09947 */ /* 0x000fea0003800000 */
[----:B------:R-:W-:Y:S02]  /*1950*/  UIADD3 UR6, UR39, 0x1, URZ ;  /* 0x0000000127067890 */ /* 0x000fe4000fffe03f */
[----:B------:R-:W-:Y:S02]  /*1960*/  IMAD.U32 R3, RZ, RZ, UR39 ;  /* 0x00000027ff037e24 */ /* 0x000fe4000f8e00ff */
[----:B------:R-:W-:-:S04]  /*1970*/  UISETP.NE.AND UP0, UPT, UR6, 0x2, UPT ;  /* 0x000000020600788c */ /* 0x000fc8000bf05270 */
[----:B------:R-:W-:Y:S02]  /*1980*/  USEL UR7, URZ, 0x1, UP0 ;  /* 0x000000013f077887 */ /* 0x000fe40008000000 */
[----:B------:R-:W-:Y:S02]  /*1990*/  USEL UR6, UR6, URZ, UP0 ;  /* 0x0000003f06067287 */ /* 0x000fe40008000000 */
[----:B------:R-:W-:-:S06]  /*19a0*/  ULOP3.LUT UR7, UR38, UR7, URZ, 0x3c, !UPT ;  /* 0x0000000726077292 */ /* 0x000fcc000f8e3c3f */
[----:B------:R-:W-:-:S07]  /*19b0*/  IMAD.U32 R7, RZ, RZ, UR7 ;  /* 0x00000007ff077e24 */ /* 0x000fce000f8e00ff */
.L_x_29:
[----:B------:R-:W-:Y:S05]  /*19c0*/  @!P0 BRA `(.L_x_23) ;  /* 0x0000000000048947 */ /* 0x000fea0003800000 */
[----:B------:R-:W-:Y:S01]  /*19d0*/  BPT.TRAP 0x1 ;  /* 0x000000040000795c */ /* 0x000fe20000300000 */
.L_x_23:
[----:B------:R-:W2:Y:S01]  /*19e0*/  S2UR UR8, SR_CgaCtaId ;  /* 0x00000000000879c3 */ /* 0x000ea20000008800 */
[----:B------:R-:W-:Y:S01]  /*19f0*/  UMOV UR7, 0x400 ;  /* 0x0000040000077882 */ /* 0x000fe20000000000 */
[----:B01----:R-:W-:Y:S01]  /*1a00*/  IMAD.U32 R5, RZ, RZ, UR6 ;  /* 0x00000006ff057e24 */ /* 0x003fe2000f8e00ff */
[----:B------:R-:W-:Y:S01]  /*1a10*/  SHF.L.U32 R4, R7, 0x1f, RZ ;  /* 0x0000001f07047819 */ /* 0x000fe200000006ff */
[----:B--2---:R-:W-:-:S06]  /*1a20*/  ULEA UR7, UR8, UR7, 0x18 ;  /* 0x0000000708077291 */ /* 0x004fcc000f8ec03f */
[----:B------:R-:W-:-:S04]  /*1a30*/  IMAD.U32 R6, RZ, RZ, UR7 ;  /* 0x00000007ff067e24 */ /* 0x000fc8000f8e00ff */
[----:B------:R-:W-:-:S04]  /*1a40*/  IMAD R5, R5, 0x8, R6 ;  /* 0x0000000805057824 */ /* 0x000fc800078e0206 */
[----:B------:R0:W1:Y:S01]  /*1a50*/  SYNCS.PHASECHK.TRANS64.TRYWAIT P1, [R5+URZ], R4 ;  /* 0x00000004050075a7 */ /* 0x000062000802017f */
[----:B------:R-:W-:Y:S05]  /*1a60*/  @!P0 BRA `(.L_x_24) ;  /* 0x0000000000048947 */ /* 0x000fea0003800000 */
[----:B------:R-:W-:Y:S01]  /*1a70*/  BPT.TRAP 0x1 ;  /* 0x000000040000795c */ /* 0x000fe20000300000 */
.L_x_24:
[----:B-1----:R-:W-:Y:S05]  /*1a80*/  @P1 BRA `(.L_x_25) ;  /* 0x0000000000081947 */ /* 0x002fea0003800000 */
[----:B------:R-:W1:Y:S02]  /*1a90*/  SYNCS.PHASECHK.TRANS64.TRYWAIT P1, [R5+URZ], R4 ;  /* 0x00000004050075a7 */ /* 0x000e64000802017f */
[----:B-1----:R-:W-:Y:S05]  /*1aa0*/  @!P1 BRA `(.L_x_26) ;  /* 0x000000a000449947 */ /* 0x002fea0003800000 */
.L_x_25:
[----:B------:R-:W-:Y:S01]  /*1ab0*/  ULEA UR7, UR6, UR4, 0xb ;  /* 0x0000000406077291 */ /* 0x000fe2000f8e583f */
[----:B------:R-:W-:Y:S01]  /*1ac0*/  WARPGROUP.ARRIVE ;  /* 0x00000000000079c5 */ /* 0x000fe20000000000 */
[----:B------:R-:W-:Y:S01]  /*1ad0*/  ULEA UR12, UR6, UR5, 0xc ;  /* 0x00000005060c7291 */ /* 0x000fe2000f8e603f */
[----:B------:R-:W-:Y:S01]  /*1ae0*/  UMOV UR9, 0x40000040 ;  /* 0x4000004000097882 */ /* 0x000fe20000000000 */
[----:B------:R-:W-:-:S03]  /*1af0*/  UMOV UR11, 0x40000040 ;  /* 0x40000040000b7882 */ /* 0x000fc60000000000 */
[----:B------:R-:W-:Y:S02]  /*1b00*/  UMOV UR8, UR7 ;  /* 0x0000000700087c82 */ /* 0x000fe40008000000 */
[----:B------:R-:W-:Y:S02]  /*1b10*/  UMOV UR10, UR12 ;  /* 0x0000000c000a7c82 */ /* 0x000fe40008000000 */
[----:B------:R-:W-:Y:S01]  /*1b20*/  HGMMA.64x256x16.F32 R24, gdesc[UR8], R24, gsb0 ;  /* 0x03e00000081879f0 */ /* 0x000fe20008000818 */
        /* <DEDUP_REMOVED lines=58> */
[----:B------:R-:W-:Y:S01]  /*1ed0*/  BPT.TRAP 0x1 ;  /* 0x000000040000795c */ /* 0x000fe20000300000 */
.L_x_27:
[----:B------:R-:W-:-:S13]  /*1ee0*/  ISETP.NE.AND P1, PT, R156, RZ, PT ;  /* 0x000000ff9c00720c */ /* 0x000fda0003f25270 */
[----:B01----:R-:W-:-:S04]  /*1ef0*/  @P1 IMAD R4, R3, 0x8, R6 ;  /* 0x0000000803041824 */ /* 0x003fc800078e0206 */
[----:B------:R-:W-:-:S05]  /*1f00*/  @P1 VIADD R5, R4, 0x10 ;  /* 0x0000001004051836 */ /* 0x000fca0000000000 */
[----:B------:R-:W-:-:S04]  /*1f10*/  @P1 PRMT R5, R22, 0x654, R5 ;  /* 0x0000065416051816 */ /* 0x000fc80000000005 */
[----:B------:R0:W-:Y:S01]  /*1f20*/  @P1 SYNCS.ARRIVE.TRANS64.RED.A1T0 RZ, [R5+URZ], RZ ;  /* 0x000000ff05ff19a7 */ /* 0x0001e2000810043f */
[----:B------:R-:W-:-:S13]  /*1f30*/  ISETP.GT.U32.AND P1, PT, R19, 0x1, PT ;  /* 0x000000011300780c */ /* 0x000fda0003f24070 */
[----:B0-----:R-:W-:Y:S05]  /*1f40*/  @P1 BRA `(.L_x_28) ;  /* 0x0000000000041947 */ /* 0x001fea0003800000 */
[----:B------:R-:W-:Y:S01]  /*1f50*/  BPT.TRAP 0x1 ;  /* 0x000000040000795c */ /* 0x000fe20000300000 */
.L_x_28:
[----:B------:R-:W-:Y:S01]  /*1f60*/  UIADD3 UR6, UR6, 0x1, URZ ;  /* 0x0000000106067890 */ /* 0x000fe2000fffe03f */
[C---:B------:R-:W-:Y:S01]  /*1f70*/  ISETP.GT.AND P2, PT, R0.reuse, 0x1, PT ;  /* 0x000000010000780c */ /* 0x040fe20003f44270 */
[----:B------:R-:W-:Y:S02]  /*1f80*/  VIADD R3, R3, 0x1 ;  /* 0x0000000103037836 */ /* 0x000fe40000000000 */
[----:B------:R-:W-:Y:S01]  /*1f90*/  UISETP.NE.AND UP0, UPT, UR6, 0x2, UPT ;  /* 0x000000020600788c */ /* 0x000fe2000bf05270 */
[----:B------:R-:W-:Y:S02]  /*1fa0*/  VIADD R0, R0, 0xffffffff ;  /* 0xffffffff00007836 */ /* 0x000fe40000000000 */
[C---:B------:R-:W-:Y:S01]  /*1fb0*/  ISETP.NE.AND P1, PT, R3.reuse, 0x2, PT ;  /* 0x000000020300780c */ /* 0x040fe20003f25270 */
[----:B------:R-:W-:Y:S02]  /*1fc0*/  USEL UR7, URZ, 0x1, UP0 ;  /* 0x000000013f077887 */ /* 0x000fe40008000000 */
[----:B------:R-:W-:Y:S01]  /*1fd0*/  USEL UR6, UR6, URZ, UP0 ;  /* 0x0000003f06067287 */ /* 0x000fe20008000000 */
[----:B------:R-:W-:-:S03]  /*1fe0*/  SEL R3, R3, RZ, P1 ;  /* 0x000000ff03037207 */ /* 0x000fc60000800000 */
[----:B------:R-:W-:Y:S01]  /*1ff0*/  LOP3.LUT R7, R7, UR7, RZ, 0x3c, !PT ;  /* 0x0000000707077c12 */ /* 0x000fe2000f8e3cff */
[----:B------:R-:W-:Y:S07]  /*2000*/  @P2 BRA `(.L_x_29) ;  /* 0xfffffff8006c2947 */ /* 0x000fee000383ffff */
.L_x_22:
[----:B------:R-:W2:Y:S02]  /*2010*/  LDC R0, c[0x0][0x28c] ;  /* 0x0000a300ff007b82 */ /* 0x000ea40000000800 */
[----:B--2---:R-:W-:-:S13]  /*2020*/  ISETP.GE.AND P1, PT, R0, 0x1, PT ;  /* 0x000000010000780c */ /* 0x004fda0003f26270 */
[----:B------:R-:W-:Y:S05]  /*2030*/  @!P1 BRA `(.L_x_30) ;  /* 0x0000000000409947 */ /* 0x000fea0003800000 */
[----:B------:R-:W-:Y:S05]  /*2040*/  @!P0 BRA `(.L_x_31) ;  /* 0x0000000000048947 */ /* 0x000fea0003800000 */
[----:B------:R-:W-:Y:S01]  /*2050*/  BPT.TRAP 0x1 ;  /* 0x000000040000795c */ /* 0x000fe20000300000 */
.L_x_31:
[----:B------:R-:W-:Y:S01]  /*2060*/  ISETP.NE.AND P0, PT, R156, RZ, PT ;  /* 0x000000ff9c00720c */ /* 0x000fe20003f05270 */
[----:B------:R-:W-:-:S12]  /*2070*/  UISETP.LT.AND UP1, UPT, UR40, 0x1, UPT ;  /* 0x000000012800788c */ /* 0x000fd8000bf21270 */
[----:B------:R-:W-:-:S05]  /*2080*/  VOTEU.ANY UP0, P0 ;  /* 0x00000000003f7886 */ /* 0x000fca0000000100 */
[----:B------:R-:W-:-:S04]  /*2090*/  @UP0 USEL UR4, UR40, 0x1, UP1 ;  /* 0x0000000128040887 */ /* 0x000fc80008800000 */
[----:B------:R-:W-:-:S06]  /*20a0*/  @UP0 UIADD3 UR4, UR39, UR40, -UR4 ;  /* 0x0000002827040290 */ /* 0x000fcc000fffe804 */
[----:B------:R-:W-:-:S04]  /*20b0*/  IMAD.U32 R0, RZ, RZ, UR4 ;  /* 0x00000004ff007e24 */ /* 0x000fc8000f8e00ff */
[----:B------:R-:W-:-:S05]  /*20c0*/  @P0 IMAD.SHL.U32 R0, R0, 0x8, RZ ;  /* 0x0000000800000824 */ /* 0x000fca00078e00ff */
[----:B------:R-:W-:-:S04]  /*20d0*/  @P0 LOP3.LUT R0, R0, 0x8, RZ, 0xc0, !PT ;  /* 0x0000000800000812 */ /* 0x000fc800078ec0ff */
[----:B------:R-:W-:-:S04]  /*20e0*/  @P0 IADD3 R3, R6, 0x10, R0 ;  /* 0x0000001006030810 */ /* 0x000fc80007ffe000 */
[----:B------:R-:W-:-:S04]  /*20f0*/  @P0 PRMT R3, R22, 0x654, R3 ;  /* 0x0000065416030816 */ /* 0x000fc80000000003 */
[----:B------:R2:W-:Y:S01]  /*2100*/  @P0 SYNCS.ARRIVE.TRANS64.RED.A1T0 RZ, [R3+URZ], RZ ;  /* 0x000000ff03ff09a7 */ /* 0x0005e2000810043f */
[----:B------:R-:W-:-:S13]  /*2110*/  ISETP.GT.U32.AND P0, PT, R19, 0x1, PT ;  /* 0x000000011300780c */ /* 0x000fda0003f04070 */
[----:B--2---:R-:W-:Y:S05]  /*2120*/  @P0 BRA `(.L_x_30) ;  /* 0x0000000000040947 */ /* 0x004fea0003800000 */
[----:B------:R-:W-:Y:S01]  /*2130*/  BPT.TRAP 0x1 ;  /* 0x000000040000795c */ /* 0x000fe20000300000 */
.L_x_30:
[----:B------:R-:W2:Y:S01]  /*2140*/  LDC R7, c[0x0][0x288] ;  /* 0x0000a200ff077b82 */ /* 0x000ea20000000800 */
[--C-:B------:R-:W-:Y:S01]  /*2150*/  SHF.R.U32.HI R0, RZ, 0x2, R18.reuse ;  /* 0x00000002ff007819 */ /* 0x100fe20000011612 */
[----:B------:R-:W-:Y:S01]  /*2160*/  UIADD3 UR39, UR40, UR39, URZ ;  /* 0x0000002728277290 */ /* 0x000fe2000fffe03f */
[----:B01----:R-:W-:Y:S01]  /*2170*/  LOP3.LUT R4, R18, 0x60, RZ, 0xc0, !PT ;  /* 0x0000006012047812 */ /* 0x003fe200078ec0ff */
[----:B------:R-:W-:Y:S01]  /*2180*/  ULDC UR8, c[0x0][0x284] ;  /* 0x0000a10000087ab9 */ /* 0x000fe20000000800 */
[----:B------:R-:W-:Y:S01]  /*2190*/  SHF.R.U32.HI R5, RZ, 0x7, R18 ;  /* 0x00000007ff057819 */ /* 0x000fe20000011612 */
[----:B------:R-:W-:Y:S01]  /*21a0*/  USHF.R.U32.HI UR4, URZ, 0x1, UR39 ;  /* 0x000000013f047899 */ /* 0x000fe20008011627 */
[----:B------:R-:W-:Y:S01]  /*21b0*/  LOP3.LUT R3, R0, 0x7, RZ, 0xc0, !PT ;  /* 0x0000000700037812 */ /* 0x000fe200078ec0ff */
[----:B------:R-:W-:Y:S01]  /*21c0*/  UISETP.GT.U32.AND UP1, UPT, UR39, 0x1, UPT ;  /* 0x000000012700788c */ /* 0x000fe2000bf24070 */
[----:B------:R-:W-:Y:S01]  /*21d0*/  SHF.R.U32.HI R10, RZ, 0x1, R4 ;  /* 0x00000001ff0a7819 */ /* 0x000fe20000011604 */
[----:B------:R-:W-:Y:S01]  /*21e0*/  IMAD.SHL.U32 R4, R18, 0x2, RZ ;  /* 0x0000000212047824 */ /* 0x000fe200078e00ff */
[----:B------:R-:W-:Y:S01]  /*21f0*/  LOP3.LUT R0, R5, 0x1, RZ, 0xc0, !PT ;  /* 0x0000000105007812 */ /* 0x000fe200078ec0ff */
[----:B------:R-:W-:Y:S01]  /*2200*/  ULOP3.LUT UR4, UR4, 0x1, URZ, 0xc0, !UPT ;  /* 0x0000000104047892 */ /* 0x000fe2000f8ec03f */
[----:B------:R-:W-:Y:S01]  /*2210*/  IADD3 R5, RZ, -R10, -R3 ;  /* 0x8000000aff057210 */ /* 0x000fe20007ffe803 */
[----:B------:R-:W-:Y:S01]  /*2220*/  ULDC.64 UR6, c[0x0][0x5d0] ;  /* 0x0001740000067ab9 */ /* 0x000fe20000000a00 */
[----:B------:R-:W-:Y:S01]  /*2230*/  LOP3.LUT R9, R4, 0x6, RZ, 0xc0, !PT ;  /* 0x0000000604097812 */ /* 0x000fe200078ec0ff */
[C---:B------:R-:W-:Y:S01]  /*2240*/  IMAD.SHL.U32 R6, R0.reuse, 0x40, RZ ;  /* 0x0000004000067824 */ /* 0x040fe200078e00ff */
[----:B------:R-:W-:Y:S01]  /*2250*/  UISETP.NE.U32.AND UP0, UPT, UR4, 0x1, UPT ;  /* 0x000000010400788c */ /* 0x000fe2000bf05070 */
[----:B------:R-:W-:Y:S01]  /*2260*/  IMAD R11, R0, -0x40, R5 ;  /* 0xffffffc0000b7824 */ /* 0x000fe200078e0205 */
[----:B------:R-:W-:Y:S01]  /*2270*/  LOP3.LUT R0, R18, 0x3, RZ, 0xc0, !PT ;  /* 0x0000000312007812 */ /* 0x000fe200078ec0ff */
[----:B------:R-:W-:Y:S01]  /*2280*/  UISETP.LT.U32.AND UP1, UPT, UR40, 0x2, UP1 ;  /* 0x000000022800788c */ /* 0x000fe20008f21070 */
[----:B------:R-:W-:Y:S01]  /*2290*/  PRMT R8, R9, 0x6540, R152 ;  /* 0x0000654009087816 */ /* 0x000fe20000000098 */
[----:B------:R-:W-:Y:S01]  /*22a0*/  IMAD.SHL.U32 R152, R152, 0x100, RZ ;  /* 0x0000010098987824 */ /* 0x000fe200078e00ff */
[----:B------:R-:W-:Y:S01]  /*22b0*/  SHF.R.S32.HI R21, RZ, 0x1f, R23 ;  /* 0x0000001fff157819 */ /* 0x000fe20000011417 */
[----:B--2---:R-:W-:Y:S01]  /*22c0*/  IMAD R13, R0, -0x2, R7 ;  /* 0xfffffffe000d7824 */ /* 0x004fe200078e0207 */
[----:B------:R-:W-:Y:S01]  /*22d0*/  UISETP.GT.U32.AND UP0, UPT, UR40, 0x1, !UP0 ;  /* 0x000000012800788c */ /* 0x000fe2000c704070 */
[----:B------:R-:W-:Y:S01]  /*22e0*/  IMAD.SHL.U32 R0, R153, 0x80, RZ ;  /* 0x0000008099007824 */ /* 0x000fe200078e00ff */
[----:B------:R-:W-:Y:S01]  /*22f0*/  ISETP.GE.AND P0, PT, R152, R7, PT ;  /* 0x000000079800720c */ /* 0x000fe20003f06270 */
[----:B------:R-:W-:Y:S01]  /*2300*/  IMAD R4, R21, UR6, RZ ;  /* 0x0000000615047c24 */ /* 0x000fe2000f8e02ff */
[----:B------:R-:W-:Y:S01]  /*2310*/  SHF.R.S32.HI R9, RZ, 0x1f, R8 ;  /* 0x0000001fff097819 */ /* 0x000fe20000011408 */
[----:B------:R-:W-:Y:S01]  /*2320*/  USEL UR5, URZ, 0x1, !UP1 ;  /* 0x000000013f057887 */ /* 0x000fe2000c800000 */
[----:B------:R-:W-:Y:S01]  /*2330*/  ISETP.GE.OR P0, PT, R0, UR8, P0 ;  /* 0x0000000800007c0c */ /* 0x000fe20008706670 */
[----:B------:R-:W-:Y:S01]  /*2340*/  USEL UR4, URZ, 0x1, !UP0 ;  /* 0x000000013f047887 */ /* 0x000fe2000c000000 */
[----:B------:R-:W-:Y:S01]  /*2350*/  LOP3.LUT R3, R6, 0x40, R3, 0xe2, !PT ;  /* 0x0000004006037812 */ /* 0x000fe200078ee203 */
[----:B------:R-:W-:Y:S01]  /*2360*/  IMAD.WIDE R6, R153, 0x80, RZ ;  /* 0x0000008099067825 */ /* 0x000fe200078e02ff */
[----:B------:R-:W-:Y:S01]  /*2370*/  ULOP3.LUT UR39, UR39, 0x1, URZ, 0xc0, !UPT ;  /* 0x0000000127277892 */ /* 0x000fe2000f8ec03f */
[----:B------:R-:W-:Y:S01]  /*2380*/  IADD3 R0, -R0, UR8, R11 ;  /* 0x0000000800007c10 */ /* 0x000fe2000fffe10b */
[----:B------:R-:W-:Y:S01]  /*2390*/  ULOP3.LUT UR38, UR4, UR38, UR5, 0x96, !UPT ;  /* 0x0000002604267292 */ /* 0x000fe2000f8e9605 */
[C---:B------:R-:W-:Y:S01]  /*23a0*/  IMAD R15, R23.reuse, UR7, R4 ;  /* 0x00000007170f7c24 */ /* 0x040fe2000f8e0204 */
[----:B------:R-:W-:Y:S01]  /*23b0*/  LOP3.LUT R169, R6, R3, R10, 0xfe, !PT ;  /* 0x0000000306a97212 */ /* 0x000fe200078efe0a */
[----:B------:R-:W-:-:S04]  /*23c0*/  IMAD.WIDE.U32 R4, R23, UR6, R8 ;  /* 0x0000000617047c25 */ /* 0x000fc8000f8e0008 */
[----:B------:R-:W-:Y:S02]  /*23d0*/  IMAD.IADD R5, R5, 0x1, R15 ;  /* 0x0000000105057824 */ /* 0x000fe400078e020f */
[----:B------:R-:W-:Y:S02]  /*23e0*/  IMAD.IADD R3, R13, 0x1, -R152 ;  /* 0x000000010d037824 */ /* 0x000fe400078e0a98 */
[----:B------:R-:W-:Y:S01]  /*23f0*/  IMAD.MOV.U32 R153, RZ, RZ, -0x1 ;  /* 0xffffffffff997424 */ /* 0x000fe200078e00ff */
[----:B------:R-:W-:Y:S06]  /*2400*/  @P0 BRA `(.L_x_32) ;  /* 0x0000007800dc0947 */ /* 0x000fec0003800000 */
[----:B------:R-:W0:Y:S01]  /*2410*/  LDC.64 R10, c[0x0][0x5c8] ;  /* 0x00017200ff0a7b82 */ /* 0x000e220000000a00 */
[----:B-----5:R-:W-:Y:S01]  /*2420*/  FSETP.NEU.AND P1, PT, R155, RZ, PT ;  /* 0x000000ff9b00720b */ /* 0x020fe20003f2d000 */
[----:B------:R-:W-:Y:S01]  /*2430*/  BSSY B0, `(.L_x_32) ;  /* 0x00007b4000007945 */ /* 0x000fe20003800000 */
[----:B------:R-:W-:-:S04]  /*2440*/  ISETP.GT.AND P0, PT, R3, RZ, PT ;  /* 0x000000ff0300720c */ /* 0x000fc80003f04270 */
[----:B------:R-:W-:Y:S01]  /*2450*/  ISETP.GT.AND P3, PT, R0, RZ, P0 ;  /* 0x000000ff0000720c */ /* 0x000fe20000764270 */
[-C--:B0-----:R-:W-:Y:S02]  /*2460*/  IMAD R12, R7, R10.reuse, RZ ;  /* 0x0000000a070c7224 */ /* 0x081fe400078e02ff */
[----:B------:R-:W-:-:S04]  /*2470*/  IMAD.WIDE.U32 R160, R169, R10, R4 ;  /* 0x0000000aa9a07225 */ /* 0x000fc800078e0004 */
[----:B------:R-:W-:-:S04]  /*2480*/  IMAD R5, R169, R11, R12 ;  /* 0x0000000ba9057224 */ /* 0x000fc800078e020c */
[----:B------:R-:W-:Y:S01]  /*2490*/  IMAD.IADD R171, R161, 0x1, R5 ;  /* 0x00000001a1ab7824 */ /* 0x000fe200078e0205 */
[----:B------:R-:W-:Y:S06]  /*24a0*/  @!P1 BRA `(.L_x_33) ;  /* 0x0000005400989947 */ /* 0x000fec0003800000 */
[----:B------:R-:W0:Y:S01]  /*24b0*/  LDC.64 R14, c[0x0][0x5b8] ;  /* 0x00016e00ff0e7b82 */ /* 0x000e220000000a00 */
[----:B------:R-:W-:-:S07]  /*24c0*/  ULDC.64 UR4, c[0x0][0x5c0] ;  /* 0x0001700000047ab9 */ /* 0x000fce0000000a00 */
[----:B------:R-:W1:Y:S08]  /*24d0*/  LDC.64 R166, c[0x0][0x5b0] ;  /* 0x00016c00ffa67b82 */ /* 0x000e700000000a00 */
[----:B------:R-:W2:Y:S01]  /*24e0*/  LDC.64 R12, c[0x0][0x5a8] ;  /* 0x00016a00ff0c7b82 */ /* 0x000ea20000000a00 */
[-C--:B0-----:R-:W-:Y:S02]  /*24f0*/  IMAD R4, R21, R14.reuse, RZ ;  /* 0x0000000e15047224 */ /* 0x081fe400078e02ff */
[----:B------:R-:W-:-:S04]  /*2500*/  IMAD.WIDE.U32 R162, R23, R14, R8 ;  /* 0x0000000e17a27225 */ /* 0x000fc800078e0008 */
[----:B------:R-:W-:Y:S02]  /*2510*/  IMAD R161, R23, R15, R4 ;  /* 0x0000000f17a17224 */ /* 0x000fe400078e0204 */
[-C--:B-1----:R-:W-:Y:S02]  /*2520*/  IMAD R6, R7, R166.reuse, RZ ;  /* 0x000000a607067224 */ /* 0x082fe400078e02ff */
[----:B------:R-:W-:Y:S02]  /*2530*/  IMAD.IADD R21, R163, 0x1, R161 ;  /* 0x00000001a3157824 */ /* 0x000fe400078e02a1 */
[----:B------:R-:W-:Y:S02]  /*2540*/  IMAD.MOV.U32 R20, RZ, RZ, R162 ;  /* 0x000000ffff147224 */ /* 0x000fe400078e00a2 */
[C---:B------:R-:W-:Y:S02]  /*2550*/  IMAD R165, R169.reuse, R167, R6 ;  /* 0x000000a7a9a57224 */ /* 0x040fe400078e0206 */
[----:B------:R-:W-:-:S04]  /*2560*/  IMAD.WIDE.U32 R4, R169, R166, R20 ;  /* 0x000000a6a9047225 */ /* 0x000fc800078e0014 */
[----:B------:R-:W-:Y:S01]  /*2570*/  IMAD.IADD R5, R5, 0x1, R165 ;  /* 0x0000000105057824 */ /* 0x000fe200078e02a5 */
[----:B--2---:R-:W-:-:S04]  /*2580*/  LEA R6, P1, R4, R12, 0x1 ;  /* 0x0000000c04067211 */ /* 0x004fc800078208ff */
[----:B------:R-:W-:-:S05]  /*2590*/  LEA.HI.X R7, R4, R13, R5, 0x1, P1 ;  /* 0x0000000d04077211 */ /* 0x000fca00008f0c05 */
[----:B------:R0:W2:Y:S01]  /*25a0*/  @P3 LDG.E.LTC128B.U16 R15, desc[UR36][R6.64] ;  /* 0x00000024060f3981 */ /* 0x0000a2000c1e1520 */
[----:B------:R-:W-:Y:S01]  /*25b0*/  IMAD.WIDE.U32 R158, R169, R166, R8 ;  /* 0x000000a6a99e7225 */ /* 0x000fe200078e0008 */
[----:B------:R-:W-:Y:S03]  /*25c0*/  BSSY B1, `(.L_x_34) ;  /* 0x0000013000017945 */ /* 0x000fe60003800000 */
[----:B------:R-:W-:Y:S02]  /*25d0*/  IMAD.IADD R159, R165, 0x1, R159 ;  /* 0x00000001a59f7824 */ /* 0x000fe400078e029f */
[----:B------:R-:W-:-:S04]  /*25e0*/  IMAD.WIDE.U32 R158, R23, R14, R158 ;  /* 0x0000000e179e7225 */ /* 0x000fc800078e009e */
[----:B0-----:R-:W-:Y:S01]  /*25f0*/  IMAD.IADD R7, R161, 0x1, R159 ;  /* 0x00000001a1077824 */ /* 0x001fe200078e029f */
[----:B------:R-:W-:Y:S02]  /*2600*/  LEA R6, P4, R158, R12, 0x1 ;  /* 0x0000000c9e067211 */ /* 0x000fe400078808ff */
[----:B------:R-:W-:Y:S02]  /*2610*/  SHF.L.U64.HI R159, R166, 0x3, R167 ;  /* 0x00000003a69f7819 */ /* 0x000fe400000102a7 */
[----:B------:R-:W-:Y:S01]  /*2620*/  LEA.HI.X R7, R158, R13, R7, 0x1, P4 ;  /* 0x0000000d9e077211 */ /* 0x000fe200020f0c07 */
[----:B------:R-:W-:Y:S02]  /*2630*/  IMAD.SHL.U32 R158, R166, 0x8, RZ ;  /* 0x00000008a69e7824 */ /* 0x000fe400078e00ff */
[----:B--2---:R-:W-:-:S05]  /*2640*/  HADD2.F32 R4, -RZ, R15.H0_H0 ;  /* 0x2000000fff047230 */ /* 0x004fca0000004100 */
[----:B------:R-:W-:Y:S01]  /*2650*/  FMUL R5, R4, R155 ;  /* 0x0000009b04057220 */ /* 0x000fe20000400000 */
[----:B------:R-:W-:-:S03]  /*2660*/  LEA R4, P1, R160, UR4, 0x1 ;  /* 0x00000004a0047c11 */ /* 0x000fc6000f8208ff */
[----:B------:R-:W-:Y:S01]  /*2670*/  FFMA R24, R24, R154, R5 ;  /* 0x0000009a18187223 */ /* 0x000fe20000000005 */
[----:B------:R-:W-:Y:S02]  /*2680*/  LEA.HI.X R5, R160, UR5, R171, 0x1, P1 ;  /* 0x00000005a0057c11 */ /* 0x000fe400088f0cab */
[----:B------:R-:W-:Y:S02]  /*2690*/  ISETP.GT.AND P1, PT, R3, 0x1, PT ;  /* 0x000000010300780c */ /* 0x000fe40003f24270 */
[----:B------:R-:W-:Y:S02]  /*26a0*/  F2FP.F16.F32.PACK_AB R24, RZ, R24 ;  /* 0x00000018ff18723e */ /* 0x000fe400000000ff */
[----:B------:R-:W-:-:S03]  /*26b0*/  ISETP.GT.AND P2, PT, R0, RZ, P1 ;  /* 0x000000ff0000720c */ /* 0x000fc60000f44270 */
[----:B------:R0:W-:Y:S10]  /*26c0*/  @P3 STG.E.U16 desc[UR36][R4.64], R24 ;  /* 0x0000001804003986 */ /* 0x0001f4000c101524 */
[----:B------:R-:W-:Y:S05]  /*26d0*/  @!P2 BRA `(.L_x_35) ;  /* 0x000000000004a947 */ /* 0x000fea0003800000 */
[----:B------:R1:W5:Y:S02]  /*26e0*/  LDG.E.LTC128B.U16 R15, desc[UR36][R6.64+0x2] ;  /* 0x00000224060f7981 */ /* 0x000364000c1e1520 */
.L_x_35:
[----:B------:R-:W-:Y:S05]  /*26f0*/  BSYNC B1 ;  /* 0x0000000000017941 */ /* 0x000fea0003800000 */
.L_x_34:
[----:B-----5:R-:W-:Y:S01]  /*2700*/  HADD2.F32 R20, -RZ, R15.H0_H0 ;  /* 0x2000000fff147230 */ /* 0x020fe20000004100 */
[----:B------:R-:W-:Y:S01]  /*2710*/  ISETP.GT.AND P0, PT, R0, 0x8, P0 ;  /* 0x000000080000780c */ /* 0x000fe20000704270 */
[----:B------:R-:W-:Y:S01]  /*2720*/  IMAD.WIDE.U32 R158, R169, R166, R158 ;  /* 0x000000a6a99e7225 */ /* 0x000fe200078e009e */
[----:B------:R-:W-:-:S03]  /*2730*/  PRMT R152, R15, 0x7610, R152 ;  /* 0x000076100f987816 */ /* 0x000fc60000000098 */
[----:B------:R-:W-:Y:S01]  /*2740*/  FMUL R20, R20, R155 ;  /* 0x0000009b14147220 */ /* 0x000fe20000400000 */
[----:B------:R-:W-:Y:S01]  /*2750*/  IMAD.IADD R165, R165, 0x1, R159 ;  /* 0x00000001a5a57824 */ /* 0x000fe200078e029f */
[----:B------:R-:W-:Y:S02]  /*2760*/  IADD3 R162, P3, R162, R158, RZ ;  /* 0x0000009ea2a27210 */ /* 0x000fe40007f7e0ff */
[----:B------:R-:W-:-:S03]  /*2770*/  FFMA R25, R25, R154, R20 ;  /* 0x0000009a19197223 */ /* 0x000fc60000000014 */
[----:B------:R-:W-:Y:S01]  /*2780*/  IMAD.X R21, R165, 0x1, R21, P3 ;  /* 0x00000001a5157824 */ /* 0x000fe200018e0615 */
[C---:B------:R-:W-:Y:S02]  /*2790*/  LEA R20, P3, R162.reuse, R12, 0x1 ;  /* 0x0000000ca2147211 */ /* 0x040fe400078608ff */
[----:B------:R-:W-:Y:S02]  /*27a0*/  F2FP.F16.F32.PACK_AB R25, RZ, R25 ;  /* 0x00000019ff19723e */ /* 0x000fe400000000ff */
[----:B------:R-:W-:Y:S02]  /*27b0*/  LEA.HI.X R21, R162, R13, R21, 0x1, P3 ;  /* 0x0000000da2157211 */ /* 0x000fe400018f0c15 */
[----:B------:R-:W-:-:S05]  /*27c0*/  PRMT R159, R25, 0x7610, R159 ;  /* 0x00007610199f7816 */ /* 0x000fca000000009f */
[----:B------:R2:W-:Y:S04]  /*27d0*/  @P2 STG.E.U16 desc[UR36][R4.64+0x2], R159 ;  /* 0x0000029f04002986 */ /* 0x0005e8000c101524 */
[----:B------:R-:W0:Y:S01]  /*27e0*/  @P0 LDG.E.LTC128B.U16 R152, desc[UR36][R20.64] ;  /* 0x0000002414980981 */ /* 0x000e22000c1e1520 */
[----:B------:R-:W-:Y:S01]  /*27f0*/  IADD3 R8, P2, R8, R158, RZ ;  /* 0x0000009e08087210 */ /* 0x000fe20007f5e0ff */
[----:B------:R-:W-:Y:S01]  /*2800*/  BSSY B1, `(.L_x_36) ;  /* 0x0000011000017945 */ /* 0x000fe20003800000 */
[----:B------:R-:W-:Y:S02]  /*2810*/  SHF.L.U64.HI R11, R10, 0x4, R11 ;  /* 0x000000040a0b7819 */ /* 0x000fe4000001020b */
[----:B------:R-:W-:Y:S01]  /*2820*/  ISETP.GT.AND P1, PT, R0, 0x8, P1 ;  /* 0x000000080000780c */ /* 0x000fe20000f24270 */
[----:B------:R-:W-:Y:S01]  /*2830*/  IMAD.X R9, R9, 0x1, R165, P2 ;  /* 0x0000000109097824 */ /* 0x000fe200010e06a5 */
[----:B------:R-:W-:Y:S01]  /*2840*/  LEA R10, P2, R10, R4, 0x4 ;  /* 0x000000040a0a7211 */ /* 0x000fe200078420ff */
[----:B------:R-:W-:-:S04]  /*2850*/  IMAD.WIDE.U32 R14, R23, R14, R8 ;  /* 0x0000000e170e7225 */ /* 0x000fc800078e0008 */
[----:B------:R-:W-:Y:S01]  /*2860*/  IMAD.X R11, R11, 0x1, R5, P2 ;  /* 0x000000010b0b7824 */ /* 0x000fe200010e0605 */
[----:B------:R-:W-:Y:S01]  /*2870*/  LEA R8, P3, R14, R12, 0x1 ;  /* 0x0000000c0e087211 */ /* 0x000fe200078608ff */
[----:B------:R-:W-:-:S05]  /*2880*/  IMAD.IADD R9, R161, 0x1, R15 ;  /* 0x00000001a1097824 */ /* 0x000fca00078e020f */
[----:B------:R-:W-:Y:S01]  /*2890*/  LEA.HI.X R9, R14, R13, R9, 0x1, P3 ;  /* 0x0000000d0e097211 */ /* 0x000fe200018f0c09 */
[----:B0-----:R-:W-:-:S05]  /*28a0*/  HADD2.F32 R24, -RZ, R152.H0_H0 ;  /* 0x20000098ff187230 */ /* 0x001fca0000004100 */
[----:B------:R-:W-:-:S04]  /*28b0*/  FMUL R25, R24, R155 ;  /* 0x0000009b18197220 */ /* 0x000fc80000400000 */
[----:B------:R-:W-:-:S05]  /*28c0*/  FFMA R25, R26, R154, R25 ;  /* 0x0000009a1a197223 */ /* 0x000fca0000000019 */
[----:B------:R-:W-:-:S05]  /*28d0*/  F2FP.F16.F32.PACK_AB R25, RZ, R25 ;  /* 0x00000019ff19723e */ /* 0x000fca00000000ff */
[----:B------:R2:W-:Y:S01]  /*28e0*/  @P0 STG.E.U16 desc[UR36][R10.64], R25 ;  /* 0x000000190a000986 */ /* 0x0005e2000c101524 */
[----:B------:R-:W-:Y:S05]  /*28f0*/  @!P1 BRA `(.L_x_37) ;  /* 0x0000000000049947 */ /* 0x000fea0003800000 */
[----:B------:R0:W5:Y:S02]  /*2900*/  LDG.E.LTC128B.U16 R152, desc[UR36][R8.64+0x2] ;  /* 0x0000022408987981 */ /* 0x000164000c1e1520 */
.L_x_37:
[----:B------:R-:W-:Y:S05]  /*2910*/  BSYNC B1 ;  /* 0x0000000000017941 */ /* 0x000fea0003800000 */
.L_x_36:
[----:B-----5:R-:W-:Y:S01]  /*2920*/  HADD2.F32 R12, -RZ, R152.H0_H0 ;  /* 0x20000098ff0c7230 */ /* 0x020fe20000004100 */
[----:B------:R-:W-:Y:S01]  /*2930*/  ISETP.GT.AND P0, PT, R3, 0x8, PT ;  /* 0x000000080300780c */ /* 0x000fe20003f04270 */
[----:B------:R-:W-:Y:S03]  /*2940*/  BSSY B1, `(.L_x_38) ;  /* 0x0000008000017945 */ /* 0x000fe60003800000 */
[----:B------:R-:W-:Y:S01]  /*2950*/  FMUL R12, R12, R155 ;  /* 0x0000009b0c0c7220 */ /* 0x000fe20000400000 */
[----:B------:R-:W-:-:S03]  /*2960*/  ISETP.GT.AND P2, PT, R0, RZ, P0 ;  /* 0x000000ff0000720c */ /* 0x000fc60000744270 */
[----:B------:R-:W-:-:S05]  /*2970*/  FFMA R12, R27, R154, R12 ;  /* 0x0000009a1b0c7223 */ /* 0x000fca000000000c */
[----:B------:R-:W-:-:S05]  /*2980*/  F2FP.F16.F32.PACK_AB R12, RZ, R12 ;  /* 0x0000000cff0c723e */ /* 0x000fca00000000ff */
[----:B------:R3:W-:Y:S01]  /*2990*/  @P1 STG.E.U16 desc[UR36][R10.64+0x2], R12 ;  /* 0x0000020c0a001986 */ /* 0x0007e2000c101524 */
[----:B------:R-:W-:Y:S05]  /*29a0*/  @!P2 BRA `(.L_x_39) ;  /* 0x000000000004a947 */ /* 0x000fea0003800000 */
[----:B------:R4:W5:Y:S02]  /*29b0*/  LDG.E.LTC128B.U16 R152, desc[UR36][R6.64+0x10] ;  /* 0x0000102406987981 */ /* 0x000964000c1e1520 */
.L_x_39:
[----:B------:R-:W-:Y:S05]  /*29c0*/  BSYNC B1 ;  /* 0x0000000000017941 */ /* 0x000fea0003800000 */
.L_x_38:
[----:B---3-5:R-:W-:Y:S01]  /*29d0*/  HADD2.F32 R12, -RZ, R152.H0_H0 ;  /* 0x20000098ff0c7230 */ /* 0x028fe20000004100 */
        /* <DEDUP_REMOVED lines=9> */
.L_x_41:
[----:B------:R-:W-:Y:S05]  /*2a70*/  BSYNC B1 ;  /* 0x0000000000017941 */ /* 0x000fea0003800000 */
.L_x_40:
[----:B-----5:R-:W-:Y:S01]  /*2a80*/  HADD2.F32 R12, -RZ, R152.H0_H0 ;  /* 0x20000098ff0c7230 */ /* 0x020fe20000004100 */
[----:B------:R-:W-:Y:S01]  /*2a90*/  ISETP.GT.AND P0, PT, R0, 0x8, P0 ;  /* 0x000000080000780c */ /* 0x000fe20000704270 */
[----:B------:R-:W-:Y:S03]  /*2aa0*/  BSSY B1, `(.L_x_42) ;  /* 0x0000007000017945 */ /* 0x000fe60003800000 */
[----:B------:R-:W-:-:S04]  /*2ab0*/  FMUL R12, R12, R155 ;  /* 0x0000009b0c0c7220 */ /* 0x000fc80000400000 */
[----:B------:R-:W-:-:S05]  /*2ac0*/  FFMA R12, R29, R154, R12 ;  /* 0x0000009a1d0c7223 */ /* 0x000fca000000000c */
[----:B------:R-:W-:-:S05]  /*2ad0*/  F2FP.F16.F32.PACK_AB R12, RZ, R12 ;  /* 0x0000000cff0c723e */ /* 0x000fca00000000ff */
[----:B------:R0:W-:Y:S01]  /*2ae0*/  @P3 STG.E.U16 desc[UR36][R4.64+0x12], R12 ;  /* 0x0000120c04003986 */ /* 0x0001e2000c101524 */
[----:B------:R-:W-:Y:S05]  /*2af0*/  @!P0 BRA `(.L_x_43) ;  /* 0x0000000000048947 */ /* 0x000fea0003800000 */
[----:B------:R0:W5:Y:S02]  /*2b00*/  LDG.E.LTC128B.U16 R152, desc[UR36][R8.64+0x10] ;  /* 0x0000102408987981 */ /* 0x000164000c1e1520 */
.L_x_43:
[----:B------:R-:W-:Y:S05]  /*2b10*/  BSYNC B1 ;  /* 0x0000000000017941 */ /* 0x000fea0003800000 */
.L_x_42:
[----:B0----5:R-:W-:Y:S01]  /*2b20*/  HADD2.F32 R12, -RZ, R152.H0_H0 ;  /* 0x20000098ff0c7230 */ /* 0x021fe20000004100 */
[----:B------:R-:W-:Y:S01]  /*2b30*/  ISETP.GT.AND P1, PT, R0, 0x8, P1 ;  /* 0x000000080000780c */ /* 0x000fe20000f24270 */
[----:B------:R-:W-:Y:S03]  /*2b40*/  BSSY B1, `(.L_x_44) ;  /* 0x0000007000017945 */ /* 0x000fe60003800000 */
[----:B---3--:R-:W-:-:S04]  /*2b50*/  FMUL R13, R12, R155 ;  /* 0x0000009b0c0d7220 */ /* 0x008fc80000400000 */
[----:B------:R-:W-:-:S05]  /*2b60*/  FFMA R13, R30, R154, R13 ;  /* 0x0000009a1e0d7223 */ /* 0x000fca000000000d */
[----:B------:R-:W-:-:S05]  /*2b70*/  F2FP.F16.F32.PACK_AB R13, RZ, R13 ;  /* 0x0000000dff0d723e */ /* 0x000fca00000000ff */
[----:B------:R0:W-:Y:S01]  /*2b80*/  @P0 STG.E.U16 desc[UR36][R10.64+0x10], R13 ;  /* 0x0000100d0a000986 */ /* 0x0001e2000c101524 */
[----:B------:R-:W-:Y:S05]  /*2b90*/  @!P1 BRA `(.L_x_45) ;  /* 0x0000000000049947 */ /* 0x000fea0003800000 */
[----:B------:R3:W5:Y:S02]  /*2ba0*/  LDG.E.LTC128B.U16 R152, desc[UR36][R8.64+0x12] ;  /* 0x0000122408987981 */ /* 0x000764000c1e1520 */
.L_x_45:
[----:B------:R-:W-:Y:S05]  /*2bb0*/  BSYNC B1 ;  /* 0x0000000000017941 */ /* 0x000fea0003800000 */
.L_x_44:
        /* <DEDUP_REMOVED lines=10> */
.L_x_47:
[----:B------:R-:W-:Y:S05]  /*2c60*/  BSYNC B1 ;  /* 0x0000000000017941 */ /* 0x000fea0003800000 */
.L_x_46:
[----:B0----5:R-:W-:Y:S01]  /*2c70*/  HADD2.F32 R12, -RZ, R152.H0_H0 ;  /* 0x20000098ff0c7230 */ /* 0x021fe20000004100 */
        /* <DEDUP_REMOVED lines=9> */
.L_x_49:
[----:B------:R-:W-:Y:S05]  /*2d10*/  BSYNC B1 ;  /* 0x0000000000017941 */ /* 0x000fea0003800000 */
.L_x_48:
        /* <DEDUP_REMOVED lines=9> */
.L_x_51:
[----:B------:R-:W-:Y:S05]  /*2db0*/  BSYNC B1 ;  /* 0x0000000000017941 */ /* 0x000fea0003800000 */
.L_x_50:
[----:B0----5:R-:W-:Y:S01]  /*2dc0*/  HADD2.F32 R12, -RZ, R152.H0_H0 ;  /* 0x20000098ff0c7230 */ /* 0x021fe20000004100 */
        /* <DEDUP_REMOVED lines=8> */
.L_x_53:
[----:B------:R-:W-:Y:S05]  /*2e50*/  BSYNC B1 ;  /* 0x0000000000017941 */ /* 0x000fea0003800000 */
.L_x_52:
        /* <DEDUP_REMOVED lines=10> */
.L_x_55:
[----:B------:R-:W-:Y:S05]  /*2f00*/  BSYNC B1 ;  /* 0x0000000000017941 */ /* 0x000fea0003800000 */
.L_x_54:
        /* <DEDUP_REMOVED lines=10> */
.L_x_57:
[----:B------:R-:W-:Y:S05]  /*2fb0*/  BSYNC B1 ;  /* 0x0000000000017941 */ /* 0x000fea0003800000 */
.L_x_56:
        /* <DEDUP_REMOVED lines=9> */
.L_x_59:
[----:B------:R-:W-:Y:S05]  /*3050*/  BSYNC B1 ;  /* 0x0000000000017941 */ /* 0x000fea0003800000 */
.L_x_58:
        /* <DEDUP_REMOVED lines=9> */
.L_x_61:
[----:B------:R-:W-:Y:S05]  /*30f0*/  BSYNC B1 ;  /* 0x0000000000017941 */ /* 0x000fea0003800000 */
.L_x_60:
        /* <DEDUP_REMOVED lines=10> */
.L_x_63:
[----:B------:R-:W-:Y:S05]  /*31a0*/  BSYNC B1 ;  /* 0x0000000000017941 */ /* 0x000fea0003800000 */
.L_x_62:
        /* <DEDUP_REMOVED lines=10> */
.L_x_65:
[----:B------:R-:W-:Y:S05]  /*3250*/  BSYNC B1 ;  /* 0x0000000000017941 */ /* 0x000fea0003800000 */
.L_x_64:
        /* <DEDUP_REMOVED lines=9> */
.L_x_67:
[----:B------:R-:W-:Y:S05]  /*32f0*/  BSYNC B1 ;  /* 0x0000000000017941 */ /* 0x000fea0003800000 */
.L_x_66:
        /* <DEDUP_REMOVED lines=9> */
.L_x_69:
[----:B------:R-:W-:Y:S05]  /*3390*/  BSYNC B1 ;  /* 0x0000000000017941 */ /* 0x000fea0003800000 */
.L_x_68:
        /* <DEDUP_REMOVED lines=10> */
.L_x_71:
[----:B------:R-:W-:Y:S05]  /*3440*/  BSYNC B1 ;  /* 0x0000000000017941 */ /* 0x000fea0003800000 */
.L_x_70:
        /* <DEDUP_REMOVED lines=10> */
.L_x_73:
[----:B------:R-:W-:Y:S05]  /*34f0*/  BSYNC B1 ;  /* 0x0000000000017941 */ /* 0x000fea0003800000 */
.L_x_72:
        /* <DEDUP_REMOVED lines=9> */
.L_x_75:
[----:B------:R-:W-:Y:S05]  /*3590*/  BSYNC B1 ;  /* 0x0000000000017941 */ /* 0x000fea0003800000 */
.L_x_74:
        /* <DEDUP_REMOVED lines=9> */
.L_x_77:
[----:B------:R-:W-:Y:S05]  /*3630*/  BSYNC B1 ;  /* 0x0000000000017941 */ /* 0x000fea0003800000 */
.L_x_76:
        /* <DEDUP_REMOVED lines=10> */
.L_x_79:
[----:B------:R-:W-:Y:S05]  /*36e0*/  BSYNC B1 ;  /* 0x0000000000017941 */ /* 0x000fea0003800000 */
.L_x_78:
        /* <DEDUP_REMOVED lines=10> */
.L_x_81:
[----:B------:R-:W-:Y:S05]  /*3790*/  BSYNC B1 ;  /* 0x0000000000017941 */ /* 0x000fea0003800000 */
.L_x_80:
        /* <DEDUP_REMOVED lines=9> */
.L_x_83:
[----:B------:R-:W-:Y:S05]  /*3830*/  BSYNC B1 ;  /* 0x0000000000017941 */ /* 0x000fea0003800000 */
.L_x_82:
        /* <DEDUP_REMOVED lines=9> */
.L_x_85:
[----:B------:R-:W-:Y:S05]  /*38d0*/  BSYNC B1 ;  /* 0x0000000000017941 */ /* 0x000fea0003800000 */
.L_x_84:
        /* <DEDUP_REMOVED lines=10> */
.L_x_87:
[----:B------:R-:W-:Y:S05]  /*3980*/  BSYNC B1 ;  /* 0x0000000000017941 */ /* 0x000fea0003800000 */
.L_x_86:
        /* <DEDUP_REMOVED lines=10> */
.L_x_89:
[----:B------:R-:W-:Y:S05]  /*3a30*/  BSYNC B1 ;  /* 0x0000000000017941 */ /* 0x000fea0003800000 */
.L_x_88:
        /* <DEDUP_REMOVED lines=9> */
.L_x_91:
[----:B------:R-:W-:Y:S05]  /*3ad0*/  BSYNC B1 ;  /* 0x0000000000017941 */ /* 0x000fea0003800000 */
.L_x_90:
        /* <DEDUP_REMOVED lines=9> */
.L_x_93:
[----:B------:R-:W-:Y:S05]  /*3b70*/  BSYNC B1 ;  /* 0x0000000000017941 */ /* 0x000fea0003800000 */
.L_x_92:
        /* <DEDUP_REMOVED lines=10> */
.L_x_95:
[----:B------:R-:W-:Y:S05]  /*3c20*/  BSYNC B1 ;  /* 0x0000000000017941 */ /* 0x000fea0003800000 */
.L_x_94:
        /* <DEDUP_REMOVED lines=10> */
.L_x_97:
[----:B------:R-:W-:Y:S05]  /*3cd0*/  BSYNC B1 ;  /* 0x0000000000017941 */ /* 0x000fea0003800000 */
.L_x_96:
        /* <DEDUP_REMOVED lines=9> */
.L_x_99:
[----:B------:R-:W-:Y:S05]  /*3d70*/  BSYNC B1 ;  /* 0x0000000000017941 */ /* 0x000fea0003800000 */
.L_x_98:
        /* <DEDUP_REMOVED lines=9> */
.L_x_101:
[----:B------:R-:W-:Y:S05]  /*3e10*/  BSYNC B1 ;  /* 0x0000000000017941 */ /* 0x000fea0003800000 */
.L_x_100:
        /* <DEDUP_REMOVED lines=10> */
.L_x_103:
[----:B------:R-:W-:Y:S05]  /*3ec0*/  BSYNC B1 ;  /* 0x0000000000017941 */ /* 0x000fea0003800000 */
.L_x_102:
        /* <DEDUP_REMOVED lines=10> */
.L_x_105:
[----:B------:R-:W-:Y:S05]  /*3f70*/  BSYNC B1 ;  /* 0x0000000000017941 */ /* 0x000fea0003800000 */
.L_x_104:
        /* <DEDUP_REMOVED lines=9> */
.L_x_107:
[----:B------:R-:W-:Y:S05]  /*4010*/  BSYNC B1 ;  /* 0x0000000000017941 */ /* 0x000fea0003800000 */
.L_x_106:
        /* <DEDUP_REMOVED lines=9> */
.L_x_109:
[----:B------:R-:W-:Y:S05]  /*40b0*/  BSYNC B1 ;  /* 0x0000000000017941 */ /* 0x000fea0003800000 */
.L_x_108:
        /* <DEDUP_REMOVED lines=10> */
.L_x_111:
[----:B------:R-:W-:Y:S05]  /*4160*/  BSYNC B1 ;  /* 0x0000000000017941 */ /* 0x000fea0003800000 */
.L_x_110:
        /* <DEDUP_REMOVED lines=10> */
.L_x_113:
[----:B------:R-:W-:Y:S05]  /*4210*/  BSYNC B1 ;  /* 0x0000000000017941 */ /* 0x000fea0003800000 */
.L_x_112:
        /* <DEDUP_REMOVED lines=9> */
.L_x_115:
[----:B------:R-:W-:Y:S05]  /*42b0*/  BSYNC B1 ;  /* 0x0000000000017941 */ /* 0x000fea0003800000 */
.L_x_114:
        /* <DEDUP_REMOVED lines=9> */
.L_x_117:
[----:B------:R-:W-:Y:S05]  /*4350*/  BSYNC B1 ;  /* 0x0000000000017941 */ /* 0x000fea0003800000 */
.L_x_116:
        /* <DEDUP_REMOVED lines=10> */
.L_x_119:
[----:B------:R-:W-:Y:S05]  /*4400*/  BSYNC B1 ;  /* 0x0000000000017941 */ /* 0x000fea0003800000 */
.L_x_118:
        /* <DEDUP_REMOVED lines=10> */
.L_x_121:
[----:B------:R-:W-:Y:S05]  /*44b0*/  BSYNC B1 ;  /* 0x0000000000017941 */ /* 0x000fea0003800000 */
.L_x_120:
        /* <DEDUP_REMOVED lines=9> */
.L_x_123:
[----:B------:R-:W-:Y:S05]  /*4550*/  BSYNC B1 ;  /* 0x0000000000017941 */ /* 0x000fea0003800000 */
.L_x_122:
        /* <DEDUP_REMOVED lines=9> */
.L_x_125:
[----:B------:R-:W-:Y:S05]  /*45f0*/  BSYNC B1 ;  /* 0x0000000000017941 */ /* 0x000fea0003800000 */
.L_x_124:
        /* <DEDUP_REMOVED lines=10> */
.L_x_127:
[----:B------:R-:W-:Y:S05]  /*46a0*/  BSYNC B1 ;  /* 0x0000000000017941 */ /* 0x000fea0003800000 */
.L_x_126:
        /* <DEDUP_REMOVED lines=10> */
.L_x_129:
[----:B------:R-:W-:Y:S05]  /*4750*/  BSYNC B1 ;  /* 0x0000000000017941 */ /* 0x000fea0003800000 */
.L_x_128:
        /* <DEDUP_REMOVED lines=9> */
.L_x_131:
[----:B------:R-:W-:Y:S05]  /*47f0*/  BSYNC B1 ;  /* 0x0000000000017941 */ /* 0x000fea0003800000 */
.L_x_130:
        /* <DEDUP_REMOVED lines=9> */
.L_x_133:
[----:B------:R-:W-:Y:S05]  /*4890*/  BSYNC B1 ;  /* 0x0000000000017941 */ /* 0x000fea0003800000 */
.L_x_132:
        /* <DEDUP_REMOVED lines=10> */
.L_x_135:
[----:B------:R-:W-:Y:S05]  /*4940*/  BSYNC B1 ;  /* 0x0000000000017941 */ /* 0x000fea0003800000 */
.L_x_134:
        /* <DEDUP_REMOVED lines=10> */
.L_x_137:
[----:B------:R-:W-:Y:S05]  /*49f0*/  BSYNC B1 ;  /* 0x0000000000017941 */ /* 0x000fea0003800000 */
.L_x_136:
        /* <DEDUP_REMOVED lines=9> */
.L_x_139:
[----:B------:R-:W-:Y:S05]  /*4a90*/  BSYNC B1 ;  /* 0x0000000000017941 */ /* 0x000fea0003800000 */
.L_x_138:
        /* <DEDUP_REMOVED lines=9> */
.L_x_141:
[----:B------:R-:W-:Y:S05]  /*4b30*/  BSYNC B1 ;  /* 0x0000000000017941 */ /* 0x000fea0003800000 */
.L_x_140:
        /* <DEDUP_REMOVED lines=10> */
.L_x_143:
[----:B------:R-:W-:Y:S05]  /*4be0*/  BSYNC B1 ;  /* 0x0000000000017941 */ /* 0x000fea0003800000 */
.L_x_142:
        /* <DEDUP_REMOVED lines=10> */
.L_x_145:
[----:B------:R-:W-:Y:S05]  /*4c90*/  BSYNC B1 ;  /* 0x0000000000017941 */ /* 0x000fea0003800000 */
.L_x_144:
        /* <DEDUP_REMOVED lines=9> */
.L_x_147:
[----:B------:R-:W-:Y:S05]  /*4d30*/  BSYNC B1 ;  /* 0x0000000000017941 */ /* 0x000fea0003800000 */
.L_x_146:
        /* <DEDUP_REMOVED lines=9> */
.L_x_149:
[----:B------:R-:W-:Y:S05]  /*4dd0*/  BSYNC B1 ;  /* 0x0000000000017941 */ /* 0x000fea0003800000 */
.L_x_148:
        /* <DEDUP_REMOVED lines=10> */
.L_x_151:
[----:B------:R-:W-:Y:S05]  /*4e80*/  BSYNC B1 ;  /* 0x0000000000017941 */ /* 0x000fea0003800000 */
.L_x_150:
        /* <DEDUP_REMOVED lines=10> */
.L_x_153:
[----:B------:R-:W-:Y:S05]  /*4f30*/  BSYNC B1 ;  /* 0x0000000000017941 */ /* 0x000fea0003800000 */
.L_x_152:
        /* <DEDUP_REMOVED lines=9> */
.L_x_155:
[----:B------:R-:W-:Y:S05]  /*4fd0*/  BSYNC B1 ;  /* 0x0000000000017941 */ /* 0x000fea0003800000 */
.L_x_154:
        /* <DEDUP_REMOVED lines=9> */
.L_x_157:
[----:B------:R-:W-:Y:S05]  /*5070*/  BSYNC B1 ;  /* 0x0000000000017941 */ /* 0x000fea0003800000 */
.L_x_156:
        /* <DEDUP_REMOVED lines=10> */
.L_x_159:
[----:B------:R-:W-:Y:S05]  /*5120*/  BSYNC B1 ;  /* 0x0000000000017941 */ /* 0x000fea0003800000 */
.L_x_158:
        /* <DEDUP_REMOVED lines=10> */
.L_x_161:
[----:B------:R-:W-:Y:S05]  /*51d0*/  BSYNC B1 ;  /* 0x0000000000017941 */ /* 0x000fea0003800000 */
.L_x_160:
        /* <DEDUP_REMOVED lines=9> */
.L_x_163:
[----:B------:R-:W-:Y:S05]  /*5270*/  BSYNC B1 ;  /* 0x0000000000017941 */ /* 0x000fea0003800000 */
.L_x_162:
        /* <DEDUP_REMOVED lines=9> */
.L_x_165:
[----:B------:R-:W-:Y:S05]  /*5310*/  BSYNC B1 ;  /* 0x0000000000017941 */ /* 0x000fea0003800000 */
.L_x_164:
        /* <DEDUP_REMOVED lines=10> */
.L_x_167:
[----:B------:R-:W-:Y:S05]  /*53c0*/  BSYNC B1 ;  /* 0x0000000000017941 */ /* 0x000fea0003800000 */
.L_x_166:
        /* <DEDUP_REMOVED lines=10> */
.L_x_169:
[----:B------:R-:W-:Y:S05]  /*5470*/  BSYNC B1 ;  /* 0x0000000000017941 */ /* 0x000fea0003800000 */
.L_x_168:
        /* <DEDUP_REMOVED lines=9> */
.L_x_171:
[----:B------:R-:W-:Y:S05]  /*5510*/  BSYNC B1 ;  /* 0x0000000000017941 */ /* 0x000fea0003800000 */
.L_x_170:
        /* <DEDUP_REMOVED lines=9> */
.L_x_173:
[----:B------:R-:W-:Y:S05]  /*55b0*/  BSYNC B1 ;  /* 0x0000000000017941 */ /* 0x000fea0003800000 */
.L_x_172:
        /* <DEDUP_REMOVED lines=10> */
.L_x_175:
[----:B------:R-:W-:Y:S05]  /*5660*/  BSYNC B1 ;  /* 0x0000000000017941 */ /* 0x000fea0003800000 */
.L_x_174:
        /* <DEDUP_REMOVED lines=10> */
.L_x_177:
[----:B------:R-:W-:Y:S05]  /*5710*/  BSYNC B1 ;  /* 0x0000000000017941 */ /* 0x000fea0003800000 */
.L_x_176:
        /* <DEDUP_REMOVED lines=9> */
.L_x_179:
[----:B------:R-:W-:Y:S05]  /*57b0*/  BSYNC B1 ;  /* 0x0000000000017941 */ /* 0x000fea0003800000 */
.L_x_178:
        /* <DEDUP_REMOVED lines=9> */
.L_x_181:
[----:B------:R-:W-:Y:S05]  /*5850*/  BSYNC B1 ;  /* 0x0000000000017941 */ /* 0x000fea0003800000 */
.L_x_180:
        /* <DEDUP_REMOVED lines=10> */
.L_x_183:
[----:B------:R-:W-:Y:S05]  /*5900*/  BSYNC B1 ;  /* 0x0000000000017941 */ /* 0x000fea0003800000 */
.L_x_182:
        /* <DEDUP_REMOVED lines=10> */
.L_x_185:
[----:B------:R-:W-:Y:S05]  /*59b0*/  BSYNC B1 ;  /* 0x0000000000017941 */ /* 0x000fea0003800000 */
.L_x_184:
        /* <DEDUP_REMOVED lines=9> */
.L_x_187:
[----:B------:R-:W-:Y:S05]  /*5a50*/  BSYNC B1 ;  /* 0x0000000000017941 */ /* 0x000fea0003800000 */
.L_x_186:
        /* <DEDUP_REMOVED lines=9> */
.L_x_189:
[----:B------:R-:W-:Y:S05]  /*5af0*/  BSYNC B1 ;  /* 0x0000000000017941 */ /* 0x000fea0003800000 */
.L_x_188:
        /* <DEDUP_REMOVED lines=10> */
.L_x_191:
[----:B------:R-:W-:Y:S05]  /*5ba0*/  BSYNC B1 ;  /* 0x0000000000017941 */ /* 0x000fea0003800000 */
.L_x_190:
        /* <DEDUP_REMOVED lines=10> */
.L_x_193:
[----:B------:R-:W-:Y:S05]  /*5c50*/  BSYNC B1 ;  /* 0x0000000000017941 */ /* 0x000fea0003800000 */
.L_x_192:
        /* <DEDUP_REMOVED lines=9> */
.L_x_195:
[----:B------:R-:W-:Y:S05]  /*5cf0*/  BSYNC B1 ;  /* 0x0000000000017941 */ /* 0x000fea0003800000 */
.L_x_194:
        /* <DEDUP_REMOVED lines=9> */
.L_x_197:
[----:B------:R-:W-:Y:S05]  /*5d90*/  BSYNC B1 ;  /* 0x0000000000017941 */ /* 0x000fea0003800000 */
.L_x_196:
        /* <DEDUP_REMOVED lines=10> */
.L_x_199:
[----:B------:R-:W-:Y:S05]  /*5e40*/  BSYNC B1 ;  /* 0x0000000000017941 */ /* 0x000fea0003800000 */
.L_x_198:
        /* <DEDUP_REMOVED lines=10> */
.L_x_201:
[----:B------:R-:W-:Y:S05]  /*5ef0*/  BSYNC B1 ;  /* 0x0000000000017941 */ /* 0x000fea0003800000 */
.L_x_200:
        /* <DEDUP_REMOVED lines=9> */
.L_x_203:
[----:B------:R-:W-:Y:S05]  /*5f90*/  BSYNC B1 ;  /* 0x0000000000017941 */ /* 0x000fea0003800000 */
.L_x_202:
        /* <DEDUP_REMOVED lines=9> */
.L_x_205:
[----:B------:R-:W-:Y:S05]  /*6030*/  BSYNC B1 ;  /* 0x0000000000017941 */ /* 0x000fea0003800000 */
.L_x_204:
        /* <DEDUP_REMOVED lines=10> */
.L_x_207:
[----:B------:R-:W-:Y:S05]  /*60e0*/  BSYNC B1 ;  /* 0x0000000000017941 */ /* 0x000fea0003800000 */
.L_x_206:
        /* <DEDUP_REMOVED lines=10> */
.L_x_209:
[----:B------:R-:W-:Y:S05]  /*6190*/  BSYNC B1 ;  /* 0x0000000000017941 */ /* 0x000fea0003800000 */
.L_x_208:
        /* <DEDUP_REMOVED lines=9> */
.L_x_211:
[----:B------:R-:W-:Y:S05]  /*6230*/  BSYNC B1 ;  /* 0x0000000000017941 */ /* 0x000fea0003800000 */
.L_x_210:
        /* <DEDUP_REMOVED lines=9> */
.L_x_213:
[----:B------:R-:W-:Y:S05]  /*62d0*/  BSYNC B1 ;  /* 0x0000000000017941 */ /* 0x000fea0003800000 */
.L_x_212:
        /* <DEDUP_REMOVED lines=10> */
.L_x_215:
[----:B------:R-:W-:Y:S05]  /*6380*/  BSYNC B1 ;  /* 0x0000000000017941 */ /* 0x000fea0003800000 */
.L_x_214:
        /* <DEDUP_REMOVED lines=10> */
.L_x_217:
[----:B------:R-:W-:Y:S05]  /*6430*/  BSYNC B1 ;  /* 0x0000000000017941 */ /* 0x000fea0003800000 */
.L_x_216:
        /* <DEDUP_REMOVED lines=9> */
.L_x_219:
[----:B------:R-:W-:Y:S05]  /*64d0*/  BSYNC B1 ;  /* 0x0000000000017941 */ /* 0x000fea0003800000 */
.L_x_218:
        /* <DEDUP_REMOVED lines=9> */
.L_x_221:
[----:B------:R-:W-:Y:S05]  /*6570*/  BSYNC B1 ;  /* 0x0000000000017941 */ /* 0x000fea0003800000 */
.L_x_220:
        /* <DEDUP_REMOVED lines=10> */
.L_x_223:
[----:B------:R-:W-:Y:S05]  /*6620*/  BSYNC B1 ;  /* 0x0000000000017941 */ /* 0x000fea0003800000 */
.L_x_222:
        /* <DEDUP_REMOVED lines=10> */
.L_x_225:
[----:B------:R-:W-:Y:S05]  /*66d0*/  BSYNC B1 ;  /* 0x0000000000017941 */ /* 0x000fea0003800000 */
.L_x_224:
        /* <DEDUP_REMOVED lines=9> */
.L_x_227:
[----:B------:R-:W-:Y:S05]  /*6770*/  BSYNC B1 ;  /* 0x0000000000017941 */ /* 0x000fea0003800000 */
.L_x_226:
        /* <DEDUP_REMOVED lines=9> */
.L_x_229:
[----:B------:R-:W-:Y:S05]  /*6810*/  BSYNC B1 ;  /* 0x0000000000017941 */ /* 0x000fea0003800000 */
.L_x_228:
        /* <DEDUP_REMOVED lines=10> */
.L_x_231:
[----:B------:R-:W-:Y:S05]  /*68c0*/  BSYNC B1 ;  /* 0x0000000000017941 */ /* 0x000fea0003800000 */
.L_x_230:
        /* <DEDUP_REMOVED lines=10> */
.L_x_233:
[----:B------:R-:W-:Y:S05]  /*6970*/  BSYNC B1 ;  /* 0x0000000000017941 */ /* 0x000fea0003800000 */
.L_x_232:
        /* <DEDUP_REMOVED lines=9> */
.L_x_235:
[----:B------:R-:W-:Y:S05]  /*6a10*/  BSYNC B1 ;  /* 0x0000000000017941 */ /* 0x000fea0003800000 */
.L_x_234:
        /* <DEDUP_REMOVED lines=9> */
.L_x_237:
[----:B------:R-:W-:Y:S05]  /*6ab0*/  BSYNC B1 ;  /* 0x0000000000017941 */ /* 0x000fea0003800000 */
.L_x_236:
        /* <DEDUP_REMOVED lines=10> */
.L_x_239:
[----:B------:R-:W-:Y:S05]  /*6b60*/  BSYNC B1 ;  /* 0x0000000000017941 */ /* 0x000fea0003800000 */
.L_x_238:
        /* <DEDUP_REMOVED lines=10> */
.L_x_241:
[----:B------:R-:W-:Y:S05]  /*6c10*/  BSYNC B1 ;  /* 0x0000000000017941 */ /* 0x000fea0003800000 */
.L_x_240:
        /* <DEDUP_REMOVED lines=9> */
.L_x_243:
[----:B------:R-:W-:Y:S05]  /*6cb0*/  BSYNC B1 ;  /* 0x0000000000017941 */ /* 0x000fea0003800000 */
.L_x_242:
        /* <DEDUP_REMOVED lines=9> */
.L_x_245:
[----:B------:R-:W-:Y:S05]  /*6d50*/  BSYNC B1 ;  /* 0x0000000000017941 */ /* 0x000fea0003800000 */
.L_x_244:
        /* <DEDUP_REMOVED lines=10> */
.L_x_247:
[----:B------:R-:W-:Y:S05]  /*6e00*/  BSYNC B1 ;  /* 0x0000000000017941 */ /* 0x000fea0003800000 */
.L_x_246:
        /* <DEDUP_REMOVED lines=10> */
.L_x_249:
[----:B------:R-:W-:Y:S05]  /*6eb0*/  BSYNC B1 ;  /* 0x0000000000017941 */ /* 0x000fea0003800000 */
.L_x_248:
        /* <DEDUP_REMOVED lines=9> */
.L_x_251:
[----:B------:R-:W-:Y:S05]  /*6f50*/  BSYNC B1 ;  /* 0x0000000000017941 */ /* 0x000fea0003800000 */
.L_x_250:
        /* <DEDUP_REMOVED lines=9> */
.L_x_253:
[----:B------:R-:W-:Y:S05]  /*6ff0*/  BSYNC B1 ;  /* 0x0000000000017941 */ /* 0x000fea0003800000 */
.L_x_252:
        /* <DEDUP_REMOVED lines=10> */
.L_x_255:
[----:B------:R-:W-:Y:S05]  /*70a0*/  BSYNC B1 ;  /* 0x0000000000017941 */ /* 0x000fea0003800000 */
.L_x_254:
        /* <DEDUP_REMOVED lines=10> */
.L_x_257:
[----:B------:R-:W-:Y:S05]  /*7150*/  BSYNC B1 ;  /* 0x0000000000017941 */ /* 0x000fea0003800000 */
.L_x_256:
        /* <DEDUP_REMOVED lines=9> */
.L_x_259:
[----:B------:R-:W-:Y:S05]  /*71f0*/  BSYNC B1 ;  /* 0x0000000000017941 */ /* 0x000fea0003800000 */
.L_x_258:
        /* <DEDUP_REMOVED lines=9> */
.L_x_261:
[----:B------:R-:W-:Y:S05]  /*7290*/  BSYNC B1 ;  /* 0x0000000000017941 */ /* 0x000fea0003800000 */
.L_x_260:
        /* <DEDUP_REMOVED lines=10> */
.L_x_263:
[----:B------:R-:W-:Y:S05]  /*7340*/  BSYNC B1 ;  /* 0x0000000000017941 */ /* 0x000fea0003800000 */
.L_x_262:
        /* <DEDUP_REMOVED lines=10> */
.L_x_265:
[----:B------:R-:W-:Y:S05]  /*73f0*/  BSYNC B1 ;  /* 0x0000000000017941 */ /* 0x000fea0003800000 */
.L_x_264:
        /* <DEDUP_REMOVED lines=9> */
.L_x_267:
[----:B------:R-:W-:Y:S05]  /*7490*/  BSYNC B1 ;  /* 0x0000000000017941 */ /* 0x000fea0003800000 */
.L_x_266:
        /* <DEDUP_REMOVED lines=9> */
.L_x_269:
[----:B------:R-:W-:Y:S05]  /*7530*/  BSYNC B1 ;  /* 0x0000000000017941 */ /* 0x000fea0003800000 */
.L_x_268:
        /* <DEDUP_REMOVED lines=10> */
.L_x_271:
[----:B------:R-:W-:Y:S05]  /*75e0*/  BSYNC B1 ;  /* 0x0000000000017941 */ /* 0x000fea0003800000 */
.L_x_270:
        /* <DEDUP_REMOVED lines=10> */
.L_x_273:
[----:B------:R-:W-:Y:S05]  /*7690*/  BSYNC B1 ;  /* 0x0000000000017941 */ /* 0x000fea0003800000 */
.L_x_272:
        /* <DEDUP_REMOVED lines=9> */
.L_x_275:
[----:B------:R-:W-:Y:S05]  /*7730*/  BSYNC B1 ;  /* 0x0000000000017941 */ /* 0x000fea0003800000 */
.L_x_274:
        /* <DEDUP_REMOVED lines=9> */
.L_x_277:
[----:B------:R-:W-:Y:S05]  /*77d0*/  BSYNC B1 ;  /* 0x0000000000017941 */ /* 0x000fea0003800000 */
.L_x_276:
        /* <DEDUP_REMOVED lines=10> */
.L_x_279:
[----:B------:R-:W-:Y:S05]  /*7880*/  BSYNC B1 ;  /* 0x0000000000017941 */ /* 0x000fea0003800000 */
.L_x_278:
        /* <DEDUP_REMOVED lines=10> */
.L_x_281:
[----:B------:R-:W-:Y:S05]  /*7930*/  BSYNC B1 ;  /* 0x0000000000017941 */ /* 0x000fea0003800000 */
.L_x_280:
[----:B01--45:R-:W-:Y:S01]  /*7940*/  HADD2.F32 R6, -RZ, R152.H0_H0 ;  /* 0x20000098ff067230 */ /* 0x033fe20000004100 */
        /* <DEDUP_REMOVED lines=8> */
.L_x_283:
[----:B------:R-:W-:Y:S05]  /*79d0*/  BSYNC B1 ;  /* 0x0000000000017941 */ /* 0x000fea0003800000 */
.L_x_282:
[----:B0-2--5:R-:W-:Y:S01]  /*79e0*/  HADD2.F32 R4, -RZ, R152.H0_H0 ;  /* 0x20000098ff047230 */ /* 0x025fe20000004100 */
[----:B------:R-:W-:Y:S01]  /*79f0*/  ISETP.GT.AND P1, PT, R0, 0x8, P1 ;  /* 0x000000080000780c */ /* 0x000fe20000f24270 */
[----:B------:R-:W-:Y:S01]  /*7a00*/  @P0 IMAD.MOV.U32 R5, RZ, RZ, R11 ;  /* 0x000000ffff050224 */ /* 0x000fe200078e000b */
[----:B------:R-:W-:Y:S02]  /*7a10*/  BSSY B1, `(.L_x_284) ;  /* 0x0000008000017945 */ /* 0x000fe40003800000 */
[----:B------:R-:W-:Y:S01]  /*7a20*/  FMUL R3, R4, R155 ;  /* 0x0000009b04037220 */ /* 0x000fe20000400000 */
[----:B------:R-:W-:-:S03]  /*7a30*/  @P0 IMAD.MOV.U32 R4, RZ, RZ, R10 ;  /* 0x000000ffff040224 */ /* 0x000fc600078e000a */
[----:B------:R-:W-:-:S05]  /*7a40*/  FFMA R3, R150, R154, R3 ;  /* 0x0000009a96037223 */ /* 0x000fca0000000003 */
[----:B------:R-:W-:-:S05]  /*7a50*/  F2FP.F16.F32.PACK_AB R3, RZ, R3 ;  /* 0x00000003ff03723e */ /* 0x000fca00000000ff */
[----:B------:R0:W-:Y:S01]  /*7a60*/  @P0 STG.E.U16 desc[UR36][R4.64+0x1f0], R3 ;  /* 0x0001f00304000986 */ /* 0x0001e2000c101524 */
[----:B------:R-:W-:Y:S05]  /*7a70*/  @!P1 BRA `(.L_x_285) ;  /* 0x0000000000049947 */ /* 0x000fea0003800000 */
[----:B------:R2:W5:Y:S02]  /*7a80*/  LDG.E.LTC128B.U16 R152, desc[UR36][R8.64+0x1f2] ;  /* 0x0001f22408987981 */ /* 0x000564000c1e1520 */
.L_x_285:
[----:B------:R-:W-:Y:S05]  /*7a90*/  BSYNC B1 ;  /* 0x0000000000017941 */ /* 0x000fea0003800000 */
.L_x_284:
[----:B------:R-:W-:Y:S05]  /*7aa0*/  @!P1 BRA `(.L_x_286) ;  /* 0x0000002400309947 */ /* 0x000fea0003800000 */
[----:B-----5:R-:W-:-:S05]  /*7ab0*/  HADD2.F32 R152, -RZ, R152.H0_H0 ;  /* 0x20000098ff987230 */ /* 0x020fca0000004100 */
[----:B------:R-:W-:-:S04]  /*7ac0*/  FMUL R152, R152, R155 ;  /* 0x0000009b98987220 */ /* 0x000fc80000400000 */
[----:B------:R-:W-:-:S05]  /*7ad0*/  FFMA R152, R151, R154, R152 ;  /* 0x0000009a97987223 */ /* 0x000fca0000000098 */
[----:B------:R-:W-:-:S05]  /*7ae0*/  F2FP.F16.F32.PACK_AB R152, RZ, R152 ;  /* 0x00000098ff98723e */ /* 0x000fca00000000ff */
[----:B------:R4:W-:Y:S01]  /*7af0*/  STG.E.U16 desc[UR36][R10.64+0x1f2], R152 ;  /* 0x0001f2980a007986 */ /* 0x0009e2000c101524 */
[----:B------:R-:W-:Y:S05]  /*7b00*/  BRA `(.L_x_286) ;  /* 0x0000002400187947 */ /* 0x000fea0003800000 */
.L_x_33:
[----:B------:R-:W-:Y:S01]  /*7b10*/  ISETP.GT.AND P2, PT, R3, 0x1, PT ;  /* 0x000000010300780c */ /* 0x000fe20003f44270 */
[----:B------:R-:W-:Y:S01]  /*7b20*/  ULDC.64 UR4, c[0x0][0x5c0] ;  /* 0x0001700000047ab9 */ /* 0x000fe20000000a00 */
[-C--:B------:R-:W-:Y:S01]  /*7b30*/  FMUL R24, R24, R154.reuse ;  /* 0x0000009a18187220 */ /* 0x080fe20000400000 */
[-C--:B------:R-:W-:Y:S01]  /*7b40*/  FMUL R25, R25, R154.reuse ;  /* 0x0000009a19197220 */ /* 0x080fe20000400000 */
[----:B------:R-:W-:Y:S01]  /*7b50*/  ISETP.GT.AND P1, PT, R0, RZ, P2 ;  /* 0x000000ff0000720c */ /* 0x000fe20001724270 */
[-C--:B------:R-:W-:Y:S01]  /*7b60*/  FMUL R26, R26, R154.reuse ;  /* 0x0000009a1a1a7220 */ /* 0x080fe20000400000 */
[----:B------:R-:W-:Y:S01]  /*7b70*/  LEA R4, P4, R160, UR4, 0x1 ;  /* 0x00000004a0047c11 */ /* 0x000fe2000f8808ff */
[----:B------:R-:W-:Y:S01]  /*7b80*/  FMUL R27, R27, R154 ;  /* 0x0000009a1b1b7220 */ /* 0x000fe20000400000 */
[----:B------:R-:W-:Y:S01]  /*7b90*/  F2FP.F16.F32.PACK_AB R24, RZ, R24 ;  /* 0x00000018ff18723e */ /* 0x000fe200000000ff */
[-C--:B------:R-:W-:Y:S01]  /*7ba0*/  FMUL R28, R28, R154.reuse ;  /* 0x0000009a1c1c7220 */ /* 0x080fe20000400000 */
[----:B------:R-:W-:Y:S01]  /*7bb0*/  LEA.HI.X R5, R160, UR5, R171, 0x1, P4 ;  /* 0x00000005a0057c11 */ /* 0x000fe2000a0f0cab */
[-C--:B------:R-:W-:Y:S01]  /*7bc0*/  FMUL R29, R29, R154.reuse ;  /* 0x0000009a1d1d7220 */ /* 0x080fe20000400000 */
[----:B------:R-:W-:Y:S01]  /*7bd0*/  F2FP.F16.F32.PACK_AB R25, RZ, R25 ;  /* 0x00000019ff19723e */ /* 0x000fe200000000ff */
[-C--:B------:R-:W-:Y:S01]  /*7be0*/  FMUL R30, R30, R154.reuse ;  /* 0x0000009a1e1e7220 */ /* 0x080fe20000400000 */
[----:B------:R-:W-:Y:S01]  /*7bf0*/  ISETP.GT.AND P2, PT, R0, 0x8, P2 ;  /* 0x000000080000780c */ /* 0x000fe20001744270 */
[----:B------:R-:W-:Y:S01]  /*7c00*/  @P3 STG.E.U16 desc[UR36][R4.64], R24 ;  /* 0x0000001804003986 */ /* 0x000fe2000c101524 */
[C---:B------:R-:W-:Y:S01]  /*7c10*/  SHF.L.U64.HI R11, R10.reuse, 0x4, R11 ;  /* 0x000000040a0b7819 */ /* 0x040fe2000001020b */
[----:B------:R-:W-:Y:S01]  /*7c20*/  FMUL R31, R31, R154 ;  /* 0x0000009a1f1f7220 */ /* 0x000fe20000400000 */
[----:B------:R-:W-:Y:S01]  /*7c30*/  LEA R6, P3, R10, R4, 0x4 ;  /* 0x000000040a067211 */ /* 0x000fe200078620ff */
[----:B------:R-:W-:Y:S01]  /*7c40*/  @P1 STG.E.U16 desc[UR36][R4.64+0x2], R25 ;  /* 0x0000021904001986 */ /* 0x000fe2000c101524 */
[----:B------:R-:W-:Y:S01]  /*7c50*/  ISETP.GT.AND P1, PT, R0, 0x8, P0 ;  /* 0x000000080000780c */ /* 0x000fe20000724270 */
[----:B------:R-:W-:Y:S01]  /*7c60*/  FMUL R32, R32, R154 ;  /* 0x0000009a20207220 */ /* 0x000fe20000400000 */
[----:B------:R-:W-:Y:S01]  /*7c70*/  F2FP.F16.F32.PACK_AB R26, RZ, R26 ;  /* 0x0000001aff1a723e */ /* 0x000fe200000000ff */
[----:B------:R-:W-:Y:S01]  /*7c80*/  IMAD.X R7, R11, 0x1, R5, P3 ;  /* 0x000000010b077824 */ /* 0x000fe200018e0605 */
[----:B------:R-:W-:Y:S01]  /*7c90*/  F2FP.F16.F32.PACK_AB R27, RZ, R27 ;  /* 0x0000001bff1b723e */ /* 0x000fe200000000ff */
[-C--:B------:R-:W-:Y:S01]  /*7ca0*/  FMUL R33, R33, R154.reuse ;  /* 0x0000009a21217220 */ /* 0x080fe20000400000 */
[----:B------:R-:W-:Y:S01]  /*7cb0*/  ISETP.GT.AND P0, PT, R3, 0x8, PT ;  /* 0x000000080300780c */ /* 0x000fe20003f04270 */
[----:B------:R-:W-:Y:S01]  /*7cc0*/  FMUL R34, R34, R154 ;  /* 0x0000009a22227220 */ /* 0x000fe20000400000 */
[----:B------:R-:W-:Y:S01]  /*7cd0*/  F2FP.F16.F32.PACK_AB R28, RZ, R28 ;  /* 0x0000001cff1c723e */ /* 0x000fe200000000ff */
[-C--:B------:R-:W-:Y:S01]  /*7ce0*/  FMUL R35, R35, R154.reuse ;  /* 0x0000009a23237220 */ /* 0x080fe20000400000 */
[----:B------:R-:W-:Y:S01]  /*7cf0*/  ISETP.GT.AND P4, PT, R0, RZ, P0 ;  /* 0x000000ff0000720c */ /* 0x000fe20000784270 */
[-C--:B------:R-:W-:Y:S01]  /*7d00*/  FMUL R36, R36, R154.reuse ;  /* 0x0000009a24247220 */ /* 0x080fe20000400000 */
[----:B------:R-:W-:Y:S01]  /*7d10*/  F2FP.F16.F32.PACK_AB R29, RZ, R29 ;  /* 0x0000001dff1d723e */ /* 0x000fe200000000ff */
[----:B------:R-:W-:Y:S01]  /*7d20*/  @P1 STG.E.U16 desc[UR36][R6.64], R26 ;  /* 0x0000001a06001986 */ /* 0x000fe2000c101524 */
[----:B------:R-:W-:Y:S01]  /*7d30*/  ISETP.GT.AND P1, PT, R0, 0x8, P0 ;  /* 0x000000080000780c */ /* 0x000fe20000724270 */
[----:B------:R-:W-:Y:S01]  /*7d40*/  FMUL R37, R37, R154 ;  /* 0x0000009a25257220 */ /* 0x000fe20000400000 */
[----:B------:R-:W-:Y:S01]  /*7d50*/  F2FP.F16.F32.PACK_AB R30, RZ, R30 ;  /* 0x0000001eff1e723e */ /* 0x000fe200000000ff */
[----:B------:R-:W-:Y:S01]  /*7d60*/  @P2 STG.E.U16 desc[UR36][R6.64+0x2], R27 ;  /* 0x0000021b06002986 */ /* 0x000fe2000c101524 */
[----:B------:R-:W-:Y:S01]  /*7d70*/  ISETP.GT.AND P2, PT, R3, 0x9, PT ;  /* 0x000000090300780c */ /* 0x000fe20003f44270 */
[-C--:B------:R-:W-:Y:S01]  /*7d80*/  FMUL R38, R38, R154.reuse ;  /* 0x0000009a26267220 */ /* 0x080fe20000400000 */
[----:B------:R-:W-:Y:S01]  /*7d90*/  F2FP.F16.F32.PACK_AB R31, RZ, R31 ;  /* 0x0000001fff1f723e */ /* 0x000fe200000000ff */
[-C--:B------:R-:W-:Y:S01]  /*7da0*/  FMUL R39, R39, R154.reuse ;  /* 0x0000009a27277220 */ /* 0x080fe20000400000 */
[C---:B------:R-:W-:Y:S01]  /*7db0*/  ISETP.GT.AND P3, PT, R0.reuse, RZ, P2 ;  /* 0x000000ff0000720c */ /* 0x040fe20001764270 */
[----:B------:R-:W-:Y:S01]  /*7dc0*/  @P4 STG.E.U16 desc[UR36][R4.64+0x10], R28 ;  /* 0x0000101c04004986 */ /* 0x000fe2000c101524 */
[----:B------:R-:W-:Y:S01]  /*7dd0*/  ISETP.GT.AND P2, PT, R0, 0x8, P2 ;  /* 0x000000080000780c */ /* 0x000fe20001744270 */
        /* <DEDUP_REMOVED lines=8> */
[----:B------:R-:W-:Y:S01]  /*7e60*/  FMUL R44, R44, R154 ;  /* 0x0000009a2c2c7220 */ /* 0x000fe20000400000 */
[----:B------:R-:W-:Y:S01]  /*7e70*/  F2FP.F16.F32.PACK_AB R34, RZ, R34 ;  /* 0x00000022ff22723e */ /* 0x000fe200000000ff */
[----:B------:R-:W-:Y:S01]  /*7e80*/  @P3 STG.E.U16 desc[UR36][R4.64+0x12], R29 ;  /* 0x0000121d04003986 */ /* 0x000fe2000c101524 */
[----:B------:R-:W-:Y:S01]  /*7e90*/  ISETP.GT.AND P3, PT, R3, 0x11, PT ;  /* 0x000000110300780c */ /* 0x000fe20003f64270 */
[-C--:B------:R-:W-:Y:S01]  /*7ea0*/  FMUL R45, R45, R154.reuse ;  /* 0x0000009a2d2d7220 */ /* 0x080fe20000400000 */
[----:B------:R-:W-:Y:S01]  /*7eb0*/  F2FP.F16.F32.PACK_AB R35, RZ, R35 ;  /* 0x00000023ff23723e */ /* 0x000fe200000000ff */
[----:B------:R-:W-:Y:S01]  /*7ec0*/  @P1 STG.E.U16 desc[UR36][R6.64+0x10], R30 ;  /* 0x0000101e06001986 */ /* 0x000fe2000c101524 */
[----:B------:R-:W-:Y:S01]  /*7ed0*/  ISETP.GT.AND P1, PT, R0, 0x8, P0 ;  /* 0x000000080000780c */ /* 0x000fe20000724270 */
[-C--:B------:R-:W-:Y:S01]  /*7ee0*/  FMUL R46, R46, R154.reuse ;  /* 0x0000009a2e2e7220 */ /* 0x080fe20000400000 */
[----:B------:R-:W-:Y:S01]  /*7ef0*/  ISETP.GT.AND P0, PT, R3, 0x18, PT ;  /* 0x000000180300780c */ /* 0x000fe20003f04270 */
[----:B------:R-:W-:Y:S01]  /*7f00*/  @P2 STG.E.U16 desc[UR36][R6.64+0x12], R31 ;  /* 0x0000121f06002986 */ /* 0x000fe2000c101524 */
[C---:B------:R-:W-:Y:S01]  /*7f10*/  ISETP.GT.AND P2, PT, R0.reuse, RZ, P3 ;  /* 0x000000ff0000720c */ /* 0x040fe20001f44270 */
[-C--:B------:R-:W-:Y:S01]  /*7f20*/  FMUL R47, R47, R154.reuse ;  /* 0x0000009a2f2f7220 */ /* 0x080fe20000400000 */
[C---:B------:R-:W-:Y:S01]  /*7f30*/  ISETP.GT.AND P3, PT, R0.reuse, 0x8, P3 ;  /* 0x000000080000780c */ /* 0x040fe20001f64270 */
[----:B------:R-:W-:Y:S01]  /*7f40*/  @P4 STG.E.U16 desc[UR36][R4.64+0x20], R32 ;  /* 0x0000202004004986 */ /* 0x000fe2000c101524 */
[----:B------:R-:W-:Y:S01]  /*7f50*/  ISETP.GT.AND P4, PT, R0, RZ, P0 ;  /* 0x000000ff0000720c */ /* 0x000fe20000784270 */
[----:B------:R-:W-:Y:S01]  /*7f60*/  FMUL R48, R48, R154 ;  /* 0x0000009a30307220 */ /* 0x000fe20000400000 */
[----:B------:R-:W-:Y:S01]  /*7f70*/  F2FP.F16.F32.PACK_AB R36, RZ, R36 ;  /* 0x00000024ff24723e */ /* 0x000fe200000000ff */
[-C--:B------:R-:W-:Y:S01]  /*7f80*/  FMUL R49, R49, R154.reuse ;  /* 0x0000009a31317220 */ /* 0x080fe20000400000 */
[----:B------:R-:W-:Y:S01]  /*7f90*/  F2FP.F16.F32.PACK_AB R37, RZ, R37 ;  /* 0x00000025ff25723e */ /* 0x000fe200000000ff */
[----:B------:R-:W-:Y:S01]  /*7fa0*/  FMUL R50, R50, R154 ;  /* 0x0000009a32327220 */ /* 0x000fe20000400000 */
[----:B------:R-:W-:Y:S01]  /*7fb0*/  F2FP.F16.F32.PACK_AB R38, RZ, R38 ;  /* 0x00000026ff26723e */ /* 0x000fe200000000ff */
[----:B------:R-:W-:Y:S01]  /*7fc0*/  FMUL R51, R51, R154 ;  /* 0x0000009a33337220 */ /* 0x000fe20000400000 */
[----:B------:R-:W-:Y:S01]  /*7fd0*/  F2FP.F16.F32.PACK_AB R39, RZ, R39 ;  /* 0x00000027ff27723e */ /* 0x000fe200000000ff */
[----:B------:R-:W-:Y:S01]  /*7fe0*/  @P2 STG.E.U16 desc[UR36][R4.64+0x22], R33 ;  /* 0x0000222104002986 */ /* 0x000fe2000c101524 */
[----:B------:R-:W-:Y:S01]  /*7ff0*/  F2FP.F16.F32.PACK_AB R40, RZ, R40 ;  /* 0x00000028ff28723e */ /* 0x000fe200000000ff */
[-C--:B------:R-:W-:Y:S01]  /*8000*/  FMUL R52, R52, R154.reuse ;  /* 0x0000009a34347220 */ /* 0x080fe20000400000 */
[----:B------:R-:W-:Y:S01]  /*8010*/  F2FP.F16.F32.PACK_AB R41, RZ, R41 ;  /* 0x00000029ff29723e */ /* 0x000fe200000000ff */
[----:B------:R-:W-:Y:S01]  /*8020*/  @P1 STG.E.U16 desc[UR36][R6.64+0x20], R34 ;  /* 0x0000202206001986 */ /* 0x000fe2000c101524 */
[----:B------:R-:W-:Y:S01]  /*8030*/  ISETP.GT.AND P1, PT, R0, 0x8, P0 ;  /* 0x000000080000780c */ /* 0x000fe20000724270 */
[-C--:B------:R-:W-:Y:S01]  /*8040*/  FMUL R53, R53, R154.reuse ;  /* 0x0000009a35357220 */ /* 0x080fe20000400000 */
[C---:B------:R-:W-:Y:S01]  /*8050*/  ISETP.GT.AND P0, PT, R3.reuse, 0x20, PT ;  /* 0x000000200300780c */ /* 0x040fe20003f04270 */
[----:B------:R-:W-:Y:S01]  /*8060*/  @P3 STG.E.U16 desc[UR36][R6.64+0x22], R35 ;  /* 0x0000222306003986 */ /* 0x000fe2000c101524 */
[----:B------:R-:W-:Y:S01]  /*8070*/  ISETP.GT.AND P3, PT, R3, 0x19, PT ;  /* 0x000000190300780c */ /* 0x000fe20003f64270 */
[----:B------:R-:W-:Y:S01]  /*8080*/  FMUL R54, R54, R154 ;  /* 0x0000009a36367220 */ /* 0x000fe20000400000 */
[----:B------:R-:W-:Y:S01]  /*8090*/  F2FP.F16.F32.PACK_AB R42, RZ, R42 ;  /* 0x0000002aff2a723e */ /* 0x000fe200000000ff */
[----:B------:R-:W-:Y:S01]  /*80a0*/  @P4 STG.E.U16 desc[UR36][R4.64+0x30], R36 ;  /* 0x0000302404004986 */ /* 0x000fe2000c101524 */
[C---:B------:R-:W-:Y:S01]  /*80b0*/  ISETP.GT.AND P2, PT, R0.reuse, RZ, P3 ;  /* 0x000000ff0000720c */ /* 0x040fe20001f44270 */
[-C--:B------:R-:W-:Y:S01]  /*80c0*/  FMUL R55, R55, R154.reuse ;  /* 0x0000009a37377220 */ /* 0x080fe20000400000 */
[----:B------:R-:W-:Y:S01]  /*80d0*/  ISETP.GT.AND P3, PT, R0, 0x8, P3 ;  /* 0x000000080000780c */ /* 0x000fe20001f64270 */
[-C--:B------:R-:W-:Y:S01]  /*80e0*/  FMUL R56, R56, R154.reuse ;  /* 0x0000009a38387220 */ /* 0x080fe20000400000 */
[----:B------:R-:W-:Y:S01]  /*80f0*/  ISETP.GT.AND P4, PT, R0, RZ, P0 ;  /* 0x000000ff0000720c */ /* 0x000fe20000784270 */
[-C--:B------:R-:W-:Y:S01]  /*8100*/  FMUL R57, R57, R154.reuse ;  /* 0x0000009a39397220 */ /* 0x080fe20000400000 */
[----:B------:R-:W-:Y:S01]  /*8110*/  F2FP.F16.F32.PACK_AB R43, RZ, R43 ;  /* 0x0000002bff2b723e */ /* 0x000fe200000000ff */
[----:B------:R-:W-:Y:S01]  /*8120*/  FMUL R58, R58, R154 ;  /* 0x0000009a3a3a7220 */ /* 0x000fe20000400000 */
[----:B------:R-:W-:Y:S01]  /*8130*/  F2FP.F16.F32.PACK_AB R44, RZ, R44 ;  /* 0x0000002cff2c723e */ /* 0x000fe200000000ff */
[-C--:B------:R-:W-:Y:S01]  /*8140*/  FMUL R59, R59, R154.reuse ;  /* 0x0000009a3b3b7220 */ /* 0x080fe20000400000 */
[----:B------:R-:W-:Y:S01]  /*8150*/  F2FP.F16.F32.PACK_AB R45, RZ, R45 ;  /* 0x0000002dff2d723e */ /* 0x000fe200000000ff */
[----:B------:R-:W-:Y:S01]  /*8160*/  FMUL R60, R60, R154 ;  /* 0x0000009a3c3c7220 */ /* 0x000fe20000400000 */
[----:B------:R-:W-:Y:S01]  /*8170*/  F2FP.F16.F32.PACK_AB R46, RZ, R46 ;  /* 0x0000002eff2e723e */ /* 0x000fe200000000ff */
[----:B------:R-:W-:Y:S01]  /*8180*/  @P2 STG.E.U16 desc[UR36][R4.64+0x32], R37 ;  /* 0x0000322504002986 */ /* 0x000fe2000c101524 */
[----:B------:R-:W-:Y:S01]  /*8190*/  F2FP.F16.F32.PACK_AB R47, RZ, R47 ;  /* 0x0000002fff2f723e */ /* 0x000fe200000000ff */
[----:B------:R-:W-:Y:S01]  /*81a0*/  FMUL R61, R61, R154 ;  /* 0x0000009a3d3d7220 */ /* 0x000fe20000400000 */
[----:B------:R-:W-:Y:S01]  /*81b0*/  F2FP.F16.F32.PACK_AB R48, RZ, R48 ;  /* 0x00000030ff30723e */ /* 0x000fe200000000ff */
[----:B------:R-:W-:Y:S01]  /*81c0*/  @P1 STG.E.U16 desc[UR36][R6.64+0x30], R38 ;  /* 0x0000302606001986 */ /* 0x000fe2000c101524 */
[----:B------:R-:W-:Y:S01]  /*81d0*/  ISETP.GT.AND P1, PT, R0, 0x8, P0 ;  /* 0x000000080000780c */ /* 0x000fe20000724270 */
[-C--:B------:R-:W-:Y:S01]  /*81e0*/  FMUL R62, R62, R154.reuse ;  /* 0x0000009a3e3e7220 */ /* 0x080fe20000400000 */
[C---:B------:R-:W-:Y:S01]  /*81f0*/  ISETP.GT.AND P0, PT, R3.reuse, 0x28, PT ;  /* 0x000000280300780c */ /* 0x040fe20003f04270 */
[----:B------:R-:W-:Y:S01]  /*8200*/  @P3 STG.E.U16 desc[UR36][R6.64+0x32], R39 ;  /* 0x0000322706003986 */ /* 0x000fe2000c101524 */
[----:B------:R-:W-:Y:S01]  /*8210*/  ISETP.GT.AND P3, PT, R3, 0x21, PT ;  /* 0x000000210300780c */ /* 0x000fe20003f64270 */
[-C--:B------:R-:W-:Y:S01]  /*8220*/  FMUL R63, R63, R154.reuse ;  /* 0x0000009a3f3f7220 */ /* 0x080fe20000400000 */
[----:B------:R-:W-:Y:S01]  /*8230*/  F2FP.F16.F32.PACK_AB R49, RZ, R49 ;  /* 0x00000031ff31723e */ /* 0x000fe200000000ff */
[----:B------:R-:W-:Y:S01]  /*8240*/  @P4 STG.E.U16 desc[UR36][R4.64+0x40], R40 ;  /* 0x0000402804004986 */ /* 0x000fe2000c101524 */
[----:B------:R-:W-:Y:S01]  /*8250*/  ISETP.GT.AND P2, PT, R0, RZ, P3 ;  /* 0x000000ff0000720c */ /* 0x000fe20001f44270 */
[-C--:B------:R-:W-:Y:S01]  /*8260*/  FMUL R64, R64, R154.reuse ;  /* 0x0000009a40407220 */ /* 0x080fe20000400000 */
[C---:B------:R-:W-:Y:S01]  /*8270*/  ISETP.GT.AND P3, PT, R0.reuse, 0x8, P3 ;  /* 0x000000080000780c */ /* 0x040fe20001f64270 */
[-C--:B------:R-:W-:Y:S01]  /*8280*/  FMUL R65, R65, R154.reuse ;  /* 0x0000009a41417220 */ /* 0x080fe20000400000 */
        /* <DEDUP_REMOVED lines=248> */
[----:B------:R-:W-:-:S02]  /*9210*/  ISETP.GT.AND P1, PT, R0, 0x8, P0 ;  /* 0x000000080000780c */ /* 0x000fc40000724270 */
[C---:B------:R-:W-:Y:S01]  /*9220*/  ISETP.GT.AND P0, PT, R3.reuse, 0x78, PT ;  /* 0x000000780300780c */ /* 0x040fe20003f04270 */
[----:B------:R-:W-:Y:S01]  /*9230*/  @P3 STG.E.U16 desc[UR36][R6.64+0xd2], R79 ;  /* 0x0000d24f06003986 */ /* 0x000fe2000c101524 */
[----:B------:R-:W-:Y:S02]  /*9240*/  ISETP.GT.AND P3, PT, R3, 0x71, PT ;  /* 0x000000710300780c */ /* 0x000fe40003f64270 */
[----:B------:R-:W-:Y:S01]  /*9250*/  F2FP.F16.F32.PACK_AB R119, RZ, R119 ;  /* 0x00000077ff77723e */ /* 0x000fe200000000ff */
[----:B------:R-:W-:Y:S01]  /*9260*/  @P4 STG.E.U16 desc[UR36][R4.64+0xe0], R80 ;  /* 0x0000e05004004986 */ /* 0x000fe2000c101524 */
[C---:B------:R-:W-:Y:S02]  /*9270*/  ISETP.GT.AND P2, PT, R0.reuse, RZ, P3 ;  /* 0x000000ff0000720c */ /* 0x040fe40001f44270 */
[C---:B------:R-:W-:Y:S02]  /*9280*/  ISETP.GT.AND P3, PT, R0.reuse, 0x8, P3 ;  /* 0x000000080000780c */ /* 0x040fe40001f64270 */
[----:B------:R-:W-:-:S02]  /*9290*/  ISETP.GT.AND P4, PT, R0, RZ, P0 ;  /* 0x000000ff0000720c */ /* 0x000fc40000784270 */
[----:B------:R-:W-:Y:S02]  /*92a0*/  F2FP.F16.F32.PACK_AB R120, RZ, R120 ;  /* 0x00000078ff78723e */ /* 0x000fe400000000ff */
[----:B------:R-:W-:Y:S02]  /*92b0*/  F2FP.F16.F32.PACK_AB R121, RZ, R121 ;  /* 0x00000079ff79723e */ /* 0x000fe400000000ff */
[----:B------:R-:W-:Y:S02]  /*92c0*/  F2FP.F16.F32.PACK_AB R122, RZ, R122 ;  /* 0x0000007aff7a723e */ /* 0x000fe400000000ff */
[----:B------:R-:W-:Y:S01]  /*92d0*/  F2FP.F16.F32.PACK_AB R123, RZ, R123 ;  /* 0x0000007bff7b723e */ /* 0x000fe200000000ff */
[----:B------:R-:W-:Y:S01]  /*92e0*/  @P2 STG.E.U16 desc[UR36][R4.64+0xe2], R81 ;  /* 0x0000e25104002986 */ /* 0x000fe2000c101524 */
[----:B------:R-:W-:Y:S02]  /*92f0*/  F2FP.F16.F32.PACK_AB R124, RZ, R124 ;  /* 0x0000007cff7c723e */ /* 0x000fe400000000ff */
        /* <DEDUP_REMOVED lines=66> */
[----:B------:R-:W-:Y:S04]  /*9720*/  @P2 STG.E.U16 desc[UR36][R4.64+0x122], R97 ;  /* 0x0001226104002986 */ /* 0x000fe8000c101524 */
[----:B------:R-:W-:Y:S01]  /*9730*/  @P1 STG.E.U16 desc[UR36][R6.64+0x120], R98 ;  /* 0x0001206206001986 */ /* 0x000fe2000c101524 */
[----:B------:R-:W-:-:S02]  /*9740*/  ISETP.GT.AND P1, PT, R0, 0x8, P0 ;  /* 0x000000080000780c */ /* 0x000fc40000724270 */
[C---:B------:R-:W-:Y:S01]  /*9750*/  ISETP.GT.AND P0, PT, R3.reuse, 0xa0, PT ;  /* 0x000000a00300780c */ /* 0x040fe20003f04270 */
[----:B------:R-:W-:Y:S01]  /*9760*/  @P3 STG.E.U16 desc[UR36][R6.64+0x122], R99 ;  /* 0x0001226306003986 */ /* 0x000fe2000c101524 */
[----:B------:R-:W-:-:S03]  /*9770*/  ISETP.GT.AND P3, PT, R3, 0x99, PT ;  /* 0x000000990300780c */ /* 0x000fc60003f64270 */
[----:B------:R-:W-:Y:S01]  /*9780*/  @P4 STG.E.U16 desc[UR36][R4.64+0x130], R100 ;  /* 0x0001306404004986 */ /* 0x000fe2000c101524 */
[C---:B------:R-:W-:Y:S02]  /*9790*/  ISETP.GT.AND P2, PT, R0.reuse, RZ, P3 ;  /* 0x000000ff0000720c */ /* 0x040fe40001f44270 */
[C---:B------:R-:W-:Y:S02]  /*97a0*/  ISETP.GT.AND P3, PT, R0.reuse, 0x8, P3 ;  /* 0x000000080000780c */ /* 0x040fe40001f64270 */
[----:B------:R-:W-:-:S09]  /*97b0*/  ISETP.GT.AND P4, PT, R0, RZ, P0 ;  /* 0x000000ff0000720c */ /* 0x000fd20000784270 */
[----:B------:R-:W-:Y:S04]  /*97c0*/  @P2 STG.E.U16 desc[UR36][R4.64+0x132], R101 ;  /* 0x0001326504002986 */ /* 0x000fe8000c101524 */
[----:B------:R-:W-:Y:S01]  /*97d0*/  @P1 STG.E.U16 desc[UR36][R6.64+0x130], R102 ;  /* 0x0001306606001986 */ /* 0x000fe2000c101524 */
[----:B------:R-:W-:Y:S02]  /*97e0*/  ISETP.GT.AND P1, PT, R0, 0x8, P0 ;  /* 0x000000080000780c */ /* 0x000fe40000724270 */
        /* <DEDUP_REMOVED lines=76> */
[C---:B------:R-:W-:Y:S02]  /*9cb0*/  ISETP.GT.AND P3, PT, R0.reuse, RZ, P0 ;  /* 0x000000ff0000720c */ /* 0x040fe40000764270 */
[----:B------:R-:W-:-:S07]  /*9cc0*/  ISETP.GT.AND P0, PT, R0, 0x8, P0 ;  /* 0x000000080000780c */ /* 0x000fce0000704270 */
[----:B------:R-:W-:Y:S04]  /*9cd0*/  @P2 STG.E.U16 desc[UR36][R4.64+0x1b2], R133 ;  /* 0x0001b28504002986 */ /* 0x000fe8000c101524 */
[----:B------:R-:W-:Y:S01]  /*9ce0*/  @P1 STG.E.U16 desc[UR36][R6.64+0x1b0], R134 ;  /* 0x0001b08606001986 */ /* 0x000fe2000c101524 */
[----:B------:R-:W-:-:S03]  /*9cf0*/  ISETP.GT.AND P1, PT, R3, 0xe8, PT ;  /* 0x000000e80300780c */ /* 0x000fc60003f24270 */
        /* <DEDUP_REMOVED lines=11> */
[C---:B------:R-:W-:Y:S02]  /*9db0*/  ISETP.GT.AND P2, PT, R0.reuse, RZ, P0 ;  /* 0x000000ff0000720c */ /* 0x040fe40000744270 */
[----:B------:R-:W-:Y:S01]  /*9dc0*/  ISETP.GT.AND P0, PT, R0, 0x8, P0 ;  /* 0x000000080000780c */ /* 0x000fe20000704270 */
[----:B------:R-:W-:Y:S01]  /*9dd0*/  @P3 STG.E.U16 desc[UR36][R4.64+0x1d0], R140 ;  /* 0x0001d08c04003986 */ /* 0x000fe2000c101524 */
[----:B------:R-:W-:-:S04]  /*9de0*/  ISETP.GT.AND P3, PT, R3, 0xf0, PT ;  /* 0x000000f00300780c */ /* 0x000fc80003f64270 */
[C---:B------:R-:W-:Y:S02]  /*9df0*/  ISETP.GT.AND P4, PT, R0.reuse, RZ, P3 ;  /* 0x000000ff0000720c */ /* 0x040fe40001f84270 */
[----:B------:R-:W-:-:S03]  /*9e00*/  ISETP.GT.AND P3, PT, R0, 0x8, P3 ;  /* 0x000000080000780c */ /* 0x000fc60001f64270 */
[----:B------:R-:W-:Y:S01]  /*9e10*/  @P2 STG.E.U16 desc[UR36][R4.64+0x1d2], R141 ;  /* 0x0001d28d04002986 */ /* 0x000fe2000c101524 */
[----:B------:R-:W-:-:S03]  /*9e20*/  ISETP.GT.AND P2, PT, R3, 0xf8, PT ;  /* 0x000000f80300780c */ /* 0x000fc60003f44270 */
[----:B------:R-:W-:Y:S01]  /*9e30*/  @P1 STG.E.U16 desc[UR36][R6.64+0x1d0], R142 ;  /* 0x0001d08e06001986 */ /* 0x000fe2000c101524 */
[----:B------:R-:W-:-:S03]  /*9e40*/  ISETP.GT.AND P1, PT, R3, 0xf9, PT ;  /* 0x000000f90300780c */ /* 0x000fc60003f24270 */
[----:B------:R-:W-:Y:S01]  /*9e50*/  @P0 STG.E.U16 desc[UR36][R6.64+0x1d2], R143 ;  /* 0x0001d28f06000986 */ /* 0x000fe2000c101524 */
[----:B------:R-:W-:-:S03]  /*9e60*/  ISETP.GT.AND P0, PT, R3, 0xf1, PT ;  /* 0x000000f10300780c */ /* 0x000fc60003f04270 */
[----:B------:R-:W-:Y:S01]  /*9e70*/  @P4 STG.E.U16 desc[UR36][R4.64+0x1e0], R144 ;  /* 0x0001e09004004986 */ /* 0x000fe2000c101524 */
[C---:B------:R-:W-:Y:S02]  /*9e80*/  ISETP.GT.AND P4, PT, R0.reuse, RZ, P0 ;  /* 0x000000ff0000720c */ /* 0x040fe40000784270 */
[----:B------:R-:W-:-:S11]  /*9e90*/  ISETP.GT.AND P0, PT, R0, 0x8, P0 ;  /* 0x000000080000780c */ /* 0x000fd60000704270 */
[----:B------:R-:W-:Y:S01]  /*9ea0*/  @P4 STG.E.U16 desc[UR36][R4.64+0x1e2], R145 ;  /* 0x0001e29104004986 */ /* 0x000fe2000c101524 */
[C---:B------:R-:W-:Y:S02]  /*9eb0*/  ISETP.GT.AND P4, PT, R0.reuse, RZ, P2 ;  /* 0x000000ff0000720c */ /* 0x040fe40001784270 */
[C---:B------:R-:W-:Y:S01]  /*9ec0*/  ISETP.GT.AND P2, PT, R0.reuse, 0x8, P2 ;  /* 0x000000080000780c */ /* 0x040fe20001744270 */
[----:B------:R-:W-:Y:S01]  /*9ed0*/  @P3 STG.E.U16 desc[UR36][R6.64+0x1e0], R146 ;  /* 0x0001e09206003986 */ /* 0x000fe2000c101524 */
[C---:B------:R-:W-:Y:S02]  /*9ee0*/  ISETP.GT.AND P3, PT, R0.reuse, RZ, P1 ;  /* 0x000000ff0000720c */ /* 0x040fe40000f64270 */
[----:B------:R-:W-:Y:S01]  /*9ef0*/  ISETP.GT.AND P1, PT, R0, 0x8, P1 ;  /* 0x000000080000780c */ /* 0x000fe20000f24270 */
[----:B------:R-:W-:Y:S06]  /*9f00*/  @P0 STG.E.U16 desc[UR36][R6.64+0x1e2], R147 ;  /* 0x0001e29306000986 */ /* 0x000fec000c101524 */
[----:B------:R-:W-:Y:S04]  /*9f10*/  @P4 STG.E.U16 desc[UR36][R4.64+0x1f0], R148 ;  /* 0x0001f09404004986 */ /* 0x000fe8000c101524 */
[----:B------:R0:W-:Y:S02]  /*9f20*/  @P3 STG.E.U16 desc[UR36][R4.64+0x1f2], R149 ;  /* 0x0001f29504003986 */ /* 0x0001e4000c101524 */
[----:B0-----:R-:W-:-:S02]  /*9f30*/  @P2 IMAD.MOV.U32 R4, RZ, RZ, R6 ;  /* 0x000000ffff042224 */ /* 0x001fc400078e0006 */
[----:B------:R-:W-:-:S05]  /*9f40*/  @P2 IMAD.MOV.U32 R5, RZ, RZ, R7 ;  /* 0x000000ffff052224 */ /* 0x000fca00078e0007 */
[----:B------:R0:W-:Y:S04]  /*9f50*/  @P2 STG.E.U16 desc[UR36][R4.64+0x1f0], R150 ;  /* 0x0001f09604002986 */ /* 0x0001e8000c101524 */
[----:B------:R0:W-:Y:S02]  /*9f60*/  @P1 STG.E.U16 desc[UR36][R6.64+0x1f2], R151 ;  /* 0x0001f29706001986 */ /* 0x0001e4000c101524 */
.L_x_286:
[----:B------:R-:W-:Y:S05]  /*9f70*/  BSYNC B0 ;  /* 0x0000000000007941 */ /* 0x000fea0003800000 */
.L_x_32:
[----:B------:R-:W-:Y:S01]  /*9f80*/  ULDC UR4, c[0x0][0xc] ;  /* 0x0000030000047ab9 */ /* 0x000fe20000000800 */
[----:B------:R-:W-:Y:S01]  /*9f90*/  ULDC UR5, c[0x0][0x10] ;  /* 0x0000040000057ab9 */ /* 0x000fe20000000800 */
[----:B0-----:R-:W0:Y:S01]  /*9fa0*/  LDC R3, c[0x0][0x14] ;  /* 0x00000500ff037b82 */ /* 0x001e220000000800 */
[----:B------:R-:W-:Y:S01]  /*9fb0*/  UIMAD.WIDE.U32 UR4, UR4, UR5, URZ ;  /* 0x00000005040472a5 */ /* 0x000fe2000f8e003f */
[----:B------:R-:W-:Y:S01]  /*9fc0*/  PRMT R0, RZ, 0x7610, R0 ;  /* 0x00007610ff007816 */ /* 0x000fe20000000000 */
[----:B----45:R-:W-:Y:S02]  /*9fd0*/  IMAD.MOV.U32 R152, RZ, RZ, -0x1 ;  /* 0xffffffffff987424 */ /* 0x030fe400078e00ff */
[----:B------:R-:W-:Y:S02]  /*9fe0*/  IMAD.MOV.U32 R23, RZ, RZ, -0x1 ;  /* 0xffffffffff177424 */ /* 0x000fe400078e00ff */
[----:B0-----:R-:W-:-:S04]  /*9ff0*/  IMAD.WIDE.U32 R16, R3, UR4, R16 ;  /* 0x0000000403107c25 */ /* 0x001fc8000f8e0010 */
[----:B------:R-:W-:Y:S01]  /*a000*/  IMAD R3, R3, UR5, RZ ;  /* 0x0000000503037c24 */ /* 0x000fe2000f8e02ff */
[----:B------:R-:W-:Y:S02]  /*a010*/  ULDC.64 UR4, c[0x0][0x650] ;  /* 0x0001940000047ab9 */ /* 0x000fe40000000a00 */
[----:B------:R-:W-:Y:S01]  /*a020*/  ISETP.GE.U32.AND P0, PT, R16, UR4, PT ;  /* 0x0000000410007c0c */ /* 0x000fe2000bf06070 */
[----:B------:R-:W-:-:S05]  /*a030*/  IMAD.IADD R17, R17, 0x1, R3 ;  /* 0x0000000111117824 */ /* 0x000fca00078e0203 */
[----:B------:R-:W-:-:S13]  /*a040*/  ISETP.GE.U32.AND.EX P0, PT, R17, UR5, PT, P0 ;  /* 0x0000000511007c0c */ /* 0x000fda000bf06100 */
[----:B------:R-:W-:Y:S05]  /*a050*/  @P0 BRA `(.L_x_287) ;  /* 0x0000000400640947 */ /* 0x000fea0003800000 */
[----:B------:R-:W0:Y:S01]  /*a060*/  S2R R12, SR_CTAID.X ;  /* 0x00000000000c7919 */ /* 0x000e220000002500 */
[----:B------:R-:W4:Y:S01]  /*a070*/  LDC.64 R10, c[0x0][0x628] ;  /* 0x00018a00ff0a7b82 */ /* 0x000f220000000a00 */
[----:B------:R-:W-:Y:S01]  /*a080*/  ULDC UR4, c[0x0][0x150] ;  /* 0x0000540000047ab9 */ /* 0x000fe20000000800 */
[----:B-123--:R-:W-:Y:S01]  /*a090*/  IMAD.MOV.U32 R8, RZ, RZ, R16 ;  /* 0x000000ffff087224 */ /* 0x00efe200078e0010 */
[----:B------:R-:W1:Y:S01]  /*a0a0*/  S2R R24, SR_CTAID.Y ;  /* 0x0000000000187919 */ /* 0x000e620000002600 */
[----:B------:R-:W-:-:S04]  /*a0b0*/  IMAD.MOV.U32 R9, RZ, RZ, R17 ;  /* 0x000000ffff097224 */ /* 0x000fc800078e0011 */
[----:B------:R-:W2:Y:S08]  /*a0c0*/  LDC R21, c[0x0][0x144] ;  /* 0x00005100ff157b82 */ /* 0x000eb00000000800 */
[----:B------:R-:W3:Y:S08]  /*a0d0*/  LDC R0, c[0x0][0x630] ;  /* 0x00018c00ff007b82 */ /* 0x000ef00000000800 */
[----:B------:R-:W1:Y:S01]  /*a0e0*/  LDC.64 R14, c[0x0][0x620] ;  /* 0x00018800ff0e7b82 */ /* 0x000e620000000a00 */
[----:B----4-:R-:W-:-:S04]  /*a0f0*/  ISETP.NE.U32.AND P0, PT, R10, RZ, PT ;  /* 0x000000ff0a00720c */ /* 0x010fc80003f05070 */
[----:B------:R-:W-:Y:S02]  /*a100*/  ISETP.NE.AND.EX P0, PT, R11, RZ, PT, P0 ;  /* 0x000000ff0b00720c */ /* 0x000fe40003f05300 */
[----:B0-----:R-:W-:-:S05]  /*a110*/  I2FP.F32.U32 R3, R12 ;  /* 0x0000000c00037245 */ /* 0x001fca0000201000 */
[----:B------:R-:W-:-:S04]  /*a120*/  FMUL R3, R3, UR4 ;  /* 0x0000000403037c20 */ /* 0x000fc80008400000 */
[----:B------:R0:W4:Y:S02]  /*a130*/  F2I.U32.TRUNC.NTZ R20, R3 ;  /* 0x0000000300147305 */ /* 0x000124000020f000 */
[----:B--23--:R-:W-:Y:S05]  /*a140*/  @!P0 BRA `(.L_x_288) ;  /* 0x0000000000288947 */ /* 0x00cfea0003800000 */
[----:B0-----:R-:W0:Y:S02]  /*a150*/  LDC R3, c[0x0][0x634] ;  /* 0x00018d00ff037b82 */ /* 0x001e240000000800 */
        /* <DEDUP_REMOVED lines=9> */
.L_x_288:
[----:B------:R-:W2:Y:S01]  /*a1f0*/  LDC.64 R30, c[0x0][0x640] ;  /* 0x00019000ff1e7b82 */ /* 0x000ea20000000a00 */
[-CC-:B------:R-:W-:Y:S01]  /*a200*/  SHF.R.U64 R23, R8, R0.reuse, R9.reuse ;  /* 0x0000000008177219 */ /* 0x180fe20000001209 */
[----:B----4-:R-:W-:Y:S01]  /*a210*/  IMAD.MOV R20, RZ, RZ, -R20 ;  /* 0x000000ffff147224 */ /* 0x010fe200078e0a14 */
[----:B------:R-:W-:Y:S01]  /*a220*/  SHF.R.U32.HI R0, RZ, R0, R9 ;  /* 0x00000000ff007219 */ /* 0x000fe20000011609 */
[----:B------:R-:W-:Y:S01]  /*a230*/  ULDC UR4, c[0x0][0x154] ;  /* 0x0000550000047ab9 */ /* 0x000fe20000000800 */
[----:B0-----:R-:W-:Y:S01]  /*a240*/  IADD3 R3, P0, RZ, -R23, RZ ;  /* 0x80000017ff037210 */ /* 0x001fe20007f1e0ff */
[----:B------:R-:W-:Y:S02]  /*a250*/  IMAD R26, R21, R20, R12 ;  /* 0x00000014151a7224 */ /* 0x000fe400078e020c */
[----:B------:R-:W0:Y:S01]  /*a260*/  LDC R6, c[0x0][0x618] ;  /* 0x00018600ff067b82 */ /* 0x000e220000000800 */
[----:B------:R-:W-:Y:S02]  /*a270*/  IMAD.MOV.U32 R7, RZ, RZ, 0x1 ;  /* 0x00000001ff077424 */ /* 0x000fe400078e00ff */
[----:B------:R-:W-:-:S04]  /*a280*/  IMAD.X R5, RZ, RZ, ~R0, P0 ;  /* 0x000000ffff057224 */ /* 0x000fc800000e0e00 */
[-C--:B-1----:R-:W-:Y:S01]  /*a290*/  IMAD R0, R5, R14.reuse, RZ ;  /* 0x0000000e05007224 */ /* 0x082fe200078e02ff */
[----:B------:R-:W1:Y:S01]  /*a2a0*/  LDC R8, c[0x0][0x608] ;  /* 0x00018200ff087b82 */ /* 0x000e620000000800 */
[----:B------:R-:W-:-:S04]  /*a2b0*/  IMAD.WIDE.U32 R4, R3, R14, R16 ;  /* 0x0000000e03047225 */ /* 0x000fc800078e0010 */
[----:B------:R-:W-:Y:S01]  /*a2c0*/  IMAD R3, R3, R15, R0 ;  /* 0x0000000f03037224 */ /* 0x000fe200078e0200 */
[----:B------:R-:W-:Y:S02]  /*a2d0*/  I2FP.F32.U32 R0, R24 ;  /* 0x0000001800007245 */ /* 0x000fe40000201000 */
[----:B------:R-:W3:Y:S01]  /*a2e0*/  LDC R28, c[0x0][0x658] ;  /* 0x00019600ff1c7b82 */ /* 0x000ee20000000800 */
[----:B------:R-:W-:Y:S01]  /*a2f0*/  IMAD.IADD R3, R5, 0x1, R3 ;  /* 0x0000000105037824 */ /* 0x000fe200078e0203 */
[----:B--2---:R-:W-:Y:S01]  /*a300*/  ISETP.NE.U32.AND P0, PT, R30, RZ, PT ;  /* 0x000000ff1e00720c */ /* 0x004fe20003f05070 */
[----:B------:R-:W-:Y:S01]  /*a310*/  FMUL R0, R0, UR4 ;  /* 0x0000000400007c20 */ /* 0x000fe20008400000 */
[----:B------:R-:W-:Y:S02]  /*a320*/  IMAD.MOV.U32 R5, RZ, RZ, -0x1 ;  /* 0xffffffffff057424 */ /* 0x000fe400078e00ff */
[----:B------:R-:W-:Y:S01]  /*a330*/  ISETP.NE.AND.EX P0, PT, R31, RZ, PT, P0 ;  /* 0x000000ff1f00720c */ /* 0x000fe20003f05300 */
[----:B------:R2:W4:Y:S01]  /*a340*/  F2I.U32.TRUNC.NTZ R13, R0 ;  /* 0x00000000000d7305 */ /* 0x000522000020f000 */
[----:B------:R-:W2:Y:S01]  /*a350*/  LDC R15, c[0x0][0x148] ;  /* 0x00005200ff0f7b82 */ /* 0x000ea20000000800 */
[----:B0-----:R-:W-:-:S02]  /*a360*/  SHF.R.U64 R12, R4, R6, R3 ;  /* 0x00000006040c7219 */ /* 0x001fc40000001203 */
[----:B------:R-:W-:-:S05]  /*a370*/  SHF.R.U32.HI R3, RZ, R6, R3 ;  /* 0x00000006ff037219 */ /* 0x000fca0000011603 */
[----:B------:R-:W0:Y:S01]  /*a380*/  LDC R20, c[0x0][0x600] ;  /* 0x00018000ff147b82 */ /* 0x000e220000000800 */
[-CC-:B-1----:R-:W-:Y:S02]  /*a390*/  SHF.R.U64 R10, R12, R8.reuse, R3.reuse ;  /* 0x000000080c0a7219 */ /* 0x182fe40000001203 */
[----:B------:R-:W-:-:S05]  /*a3a0*/  SHF.R.U32.HI R3, RZ, R8, R3 ;  /* 0x00000008ff037219 */ /* 0x000fca0000011603 */
[----:B------:R-:W1:Y:S01]  /*a3b0*/  LDC R21, c[0x0][0x648] ;  /* 0x00019200ff157b82 */ /* 0x000e620000000800 */
[-C--:B---3--:R-:W-:Y:S02]  /*a3c0*/  SHF.L.U32 R4, R5, R28.reuse, RZ ;  /* 0x0000001c05047219 */ /* 0x088fe400000006ff */
[-CC-:B------:R-:W-:Y:S02]  /*a3d0*/  SHF.R.U64 R14, R10, R28.reuse, R3.reuse ;  /* 0x0000001c0a0e7219 */ /* 0x180fe40000001203 */
[----:B------:R-:W-:Y:S02]  /*a3e0*/  SHF.R.U32.HI R5, RZ, R28, R3 ;  /* 0x0000001cff057219 */ /* 0x000fe40000011603 */
[----:B------:R-:W-:Y:S01]  /*a3f0*/  LOP3.LUT R153, RZ, R4, RZ, 0x33, !PT ;  /* 0x00000004ff997212 */ /* 0x000fe200078e33ff */
[----:B------:R-:W3:Y:S01]  /*a400*/  LDC R25, c[0x0][0x638] ;  /* 0x00018e00ff197b82 */ /* 0x000ee20000000800 */
[----:B------:R-:W-:Y:S01]  /*a410*/  SHF.L.U32 R28, R7, R28, RZ ;  /* 0x0000001c071c7219 */ /* 0x000fe200000006ff */
[----:B------:R-:W-:-:S06]  /*a420*/  IMAD.MOV.U32 R4, RZ, RZ, R14 ;  /* 0x000000ffff047224 */ /* 0x000fcc00078e000e */
[----:B------:R-:W0:Y:S01]  /*a430*/  LDC R27, c[0x0][0x610] ;  /* 0x00018400ff1b7b82 */ /* 0x000e220000000800 */
[----:B----4-:R-:W-:Y:S05]  /*a440*/  @!P0 BRA `(.L_x_289) ;  /* 0x0000000000288947 */ /* 0x010fea0003800000 */
        /* <DEDUP_REMOVED lines=10> */
.L_x_289:
[----:B------:R-:W-:Y:S01]  /*a4f0*/  ISETP.NE.AND P0, PT, R2, 0x1, PT ;  /* 0x000000010200780c */ /* 0x000fe20003f05270 */
[----:B------:R-:W-:Y:S01]  /*a500*/  IMAD.MOV R13, RZ, RZ, -R13 ;  /* 0x000000ffff0d7224 */ /* 0x000fe200078e0a0d */
[----:B-12---:R-:W-:Y:S01]  /*a510*/  SHF.R.U64 R0, R4, R21, R5 ;  /* 0x0000001504007219 */ /* 0x006fe20000001205 */
[----:B0-----:R-:W-:Y:S01]  /*a520*/  VIADD R5, R20, 0xffffffff ;  /* 0xffffffff14057836 */ /* 0x001fe20000000000 */
[----:B------:R-:W-:-:S03]  /*a530*/  LOP3.LUT R153, R10, R153, RZ, 0xc0, !PT ;  /* 0x000000990a997212 */ /* 0x000fc600078ec0ff */
[----:B------:R-:W-:Y:S01]  /*a540*/  IMAD.MOV R3, RZ, RZ, -R0 ;  /* 0x000000ffff037224 */ /* 0x000fe200078e0a00 */
[----:B------:R-:W-:Y:S01]  /*a550*/  LOP3.LUT R5, R12, R5, RZ, 0xc0, !PT ;  /* 0x000000050c057212 */ /* 0x000fe200078ec0ff */
[----:B------:R-:W-:Y:S02]  /*a560*/  IMAD R153, R28, R0, R153 ;  /* 0x000000001c997224 */ /* 0x000fe400078e0299 */
[----:B---3--:R-:W-:Y:S02]  /*a570*/  IMAD R0, R3, R25, R14 ;  /* 0x0000001903007224 */ /* 0x008fe400078e020e */
[----:B------:R-:W-:Y:S02]  /*a580*/  @P0 IMAD R26, R15, R13, R24 ;  /* 0x0000000d0f1a0224 */ /* 0x000fe400078e0218 */
[----:B------:R-:W-:Y:S02]  /*a590*/  IMAD R4, R0, R20, R5 ;  /* 0x0000001400047224 */ /* 0x000fe400078e0205 */
[----:B------:R-:W-:-:S02]  /*a5a0*/  IMAD R153, R153, R27, R26 ;  /* 0x0000001b99997224 */ /* 0x000fc400078e021a */
[----:B------:R-:W-:-:S03]  /*a5b0*/  IMAD.MOV.U32 R3, RZ, RZ, 0x1 ;  /* 0x00000001ff037424 */ /* 0x000fc600078e00ff */
[----:B------:R-:W-:Y:S02]  /*a5c0*/  SEL R152, R4, R153, !P0 ;  /* 0x0000009904987207 */ /* 0x000fe40004000000 */
[----:B------:R-:W-:Y:S02]  /*a5d0*/  PRMT R0, R3, 0x7610, R0 ;  /* 0x0000761003007816 */ /* 0x000fe40000000000 */
[----:B------:R-:W-:-:S07]  /*a5e0*/  SEL R153, R153, R4, !P0 ;  /* 0x0000000499997207 */ /* 0x000fce0004000000 */
.L_x_287:
[----:B------:R-:W-:-:S13]  /*a5f0*/  LOP3.LUT P0, RZ, R0, 0xff, RZ, 0xc0, !PT ;  /* 0x000000ff00ff7812 */ /* 0x000fda000780c0ff */
[----:B------:R-:W-:Y:S05]  /*a600*/  @P0 BRA `(.L_x_290) ;  /* 0xffffff6800d00947 */ /* 0x000fea000383ffff */
[----:B------:R-:W-:Y:S05]  /*a610*/  EXIT ;  /* 0x000000000000794d */ /* 0x000fea0003800000 */
.L_x_7:
[----:B0-----:R-:W-:Y:S01]  /*a620*/  ULDC.64 UR4, c[0x0][0x650] ;  /* 0x0001940000047ab9 */ /* 0x001fe20000000a00 */
        /* <DEDUP_REMOVED lines=25> */
.L_x_292:
[----:B------:R-:W0:Y:S01]  /*a7c0*/  LDC.64 R26, c[0x0][0x640] ;  /* 0x00019000ff1a7b82 */ /* 0x000e220000000a00 */
[-CC-:B------:R-:W-:Y:S01]  /*a7d0*/  SHF.R.U64 R20, R12, R8.reuse, R13.reuse ;  /* 0x000000080c147219 */ /* 0x180fe2000000120d */
[----:B------:R-:W-:Y:S01]  /*a7e0*/  IMAD.MOV.U32 R30, RZ, RZ, 0x1 ;  /* 0x00000001ff1e7424 */ /* 0x000fe200078e00ff */
[----:B------:R-:W-:Y:S02]  /*a7f0*/  SHF.R.U32.HI R6, RZ, R8, R13 ;  /* 0x00000008ff067219 */ /* 0x000fe4000001160d */
[----:B------:R-:W-:-:S03]  /*a800*/  IADD3 R11, P0, RZ, -R20, RZ ;  /* 0x80000014ff0b7210 */ /* 0x000fc60007f1e0ff */
[----:B------:R-:W1:Y:S02]  /*a810*/  LDC R10, c[0x0][0x618] ;  /* 0x00018600ff0a7b82 */ /* 0x000e640000000800 */
[----:B------:R-:W-:-:S04]  /*a820*/  IMAD.X R7, RZ, RZ, ~R6, P0 ;  /* 0x000000ffff077224 */ /* 0x000fc800000e0e06 */
[-C--:B------:R-:W-:Y:S02]  /*a830*/  IMAD R8, R7, R22.reuse, RZ ;  /* 0x0000001607087224 */ /* 0x080fe400078e02ff */
[----:B------:R-:W2:Y:S01]  /*a840*/  LDC R12, c[0x0][0x608] ;  /* 0x00018200ff0c7b82 */ /* 0x000ea20000000800 */
[----:B------:R-:W-:-:S04]  /*a850*/  IMAD.WIDE.U32 R6, R11, R22, R16 ;  /* 0x000000160b067225 */ /* 0x000fc800078e0010 */
[----:B------:R-:W-:-:S03]  /*a860*/  IMAD R11, R11, R23, R8 ;  /* 0x000000170b0b7224 */ /* 0x000fc600078e0208 */
[----:B------:R-:W3:Y:S01]  /*a870*/  LDC R25, c[0x0][0x658] ;  /* 0x00019600ff197b82 */ /* 0x000ee20000000800 */
[----:B------:R-:W-:Y:S01]  /*a880*/  IMAD.IADD R7, R7, 0x1, R11 ;  /* 0x0000000107077824 */ /* 0x000fe200078e020b */
[----:B0-----:R-:W-:-:S04]  /*a890*/  ISETP.NE.U32.AND P0, PT, R26, RZ, PT ;  /* 0x000000ff1a00720c */ /* 0x001fc80003f05070 */
[----:B------:R-:W-:Y:S02]  /*a8a0*/  ISETP.NE.AND.EX P0, PT, R27, RZ, PT, P0 ;  /* 0x000000ff1b00720c */ /* 0x000fe40003f05300 */
[----:B------:R-:W0:Y:S01]  /*a8b0*/  LDC R23, c[0x0][0x600] ;  /* 0x00018000ff177b82 */ /* 0x000e220000000800 */
[-CC-:B-1----:R-:W-:Y:S02]  /*a8c0*/  SHF.R.U64 R8, R6, R10.reuse, R7.reuse ;  /* 0x0000000a06087219 */ /* 0x182fe40000001207 */
[----:B------:R-:W-:Y:S01]  /*a8d0*/  SHF.R.U32.HI R7, RZ, R10, R7 ;  /* 0x0000000aff077219 */ /* 0x000fe20000011607 */
[----:B------:R-:W-:-:S04]  /*a8e0*/  IMAD.MOV.U32 R10, RZ, RZ, -0x1 ;  /* 0xffffffffff0a7424 */ /* 0x000fc800078e00ff */
        /* <DEDUP_REMOVED lines=21> */
.L_x_293:
[----:B------:R-:W-:Y:S01]  /*aa40*/  ISETP.NE.AND P0, PT, R2, 0x1, PT ;  /* 0x000000010200780c */ /* 0x000fe20003f05270 */
[----:B0-----:R-:W-:Y:S01]  /*aa50*/  VIADD R11, R23, 0xffffffff ;  /* 0xffffffff170b7836 */ /* 0x001fe20000000000 */
[----:B-1----:R-:W-:Y:S02]  /*aa60*/  SHF.R.U64 R6, R6, R24, R7 ;  /* 0x0000001806067219 */ /* 0x002fe40000001207 */
[----:B------:R-:W-:Y:S02]  /*aa70*/  SHF.L.U32 R30, R30, R25, RZ ;  /* 0x000000191e1e7219 */ /* 0x000fe400000006ff */
[----:B------:R-:W-:Y:S01]  /*aa80*/  LOP3.LUT R5, R21, R32, RZ, 0xc0, !PT ;  /* 0x0000002015057212 */ /* 0x000fe200078ec0ff */
[----:B------:R-:W-:-:S04]  /*aa90*/  IMAD.MOV R7, RZ, RZ, -R6 ;  /* 0x000000ffff077224 */ /* 0x000fc800078e0a06 */
[----:B------:R-:W-:Y:S01]  /*aaa0*/  IMAD R6, R30, R6, R5 ;  /* 0x000000061e067224 */ /* 0x000fe200078e0205 */
[----:B------:R-:W-:Y:S01]  /*aab0*/  LOP3.LUT R5, R8, R11, RZ, 0xc0, !PT ;  /* 0x0000000b08057212 */ /* 0x000fe200078ec0ff */
[----:B------:R-:W-:Y:S02]  /*aac0*/  @P0 IMAD R3, R9, R14, R4 ;  /* 0x0000000e09030224 */ /* 0x000fe400078e0204 */
[----:B--2---:R-:W-:Y:S02]  /*aad0*/  IMAD R4, R7, R28, R22 ;  /* 0x0000001c07047224 */ /* 0x004fe400078e0216 */
[----:B---3--:R-:W-:Y:S02]  /*aae0*/  IMAD R3, R6, R29, R3 ;  /* 0x0000001d06037224 */ /* 0x008fe400078e0203 */
[----:B------:R-:W-:Y:S02]  /*aaf0*/  IMAD R4, R4, R23, R5 ;  /* 0x0000001704047224 */ /* 0x000fe400078e0205 */
[----:B------:R-:W-:-:S02]  /*ab00*/  IMAD.MOV.U32 R8, RZ, RZ, 0x1 ;  /* 0x00000001ff087424 */ /* 0x000fc400078e00ff */
[----:B------:R-:W-:Y:S01]  /*ab10*/  IMAD.MOV.U32 R6, RZ, RZ, R20 ;  /* 0x000000ffff067224 */ /* 0x000fe200078e0014 */
[----:B------:R-:W-:Y:S02]  /*ab20*/  SEL R7, R4, R3, !P0 ;  /* 0x0000000304077207 */ /* 0x000fe40004000000 */
[----:B------:R-:W-:-:S07]  /*ab30*/  SEL R13, R3, R4, !P0 ;  /* 0x00000004030d7207 */ /* 0x000fce0004000000 */
.L_x_291:
[----:B------:R-:W-:-:S08]  /*ab40*/  NOP ;  /* 0x0000000000007918 */ /* 0x000fd00000000000 */
[----:B------:R-:W0:-:S00]  /*ab50*/  USETMAXREG.DEALLOC.CTAPOOL 0x28 ;  /* 0x00000028000079c8 */ /* 0x000e0000080e0500 */
[----:B0-----:R-:W-:-:S13]  /*ab60*/  ISETP.NE.AND P0, PT, R0, RZ, PT ;  /* 0x000000ff0000720c */ /* 0x001fda0003f05270 */
[----:B------:R-:W-:Y:S05]  /*ab70*/  @P0 EXIT ;  /* 0x000000000000094d */ /* 0x000fea0003800000 */
[----:B------:R-:W-:Y:S01]  /*ab80*/  LOP3.LUT P0, RZ, R8, 0xff, RZ, 0xc0, !PT ;  /* 0x000000ff08ff7812 */ /* 0x000fe2000780c0ff */
[----:B------:R-:W-:Y:S02]  /*ab90*/  IMAD.MOV.U32 R0, RZ, RZ, 0x1 ;  /* 0x00000001ff007424 */ /* 0x000fe400078e00ff */
[----:B------:R-:W-:-:S10]  /*aba0*/  IMAD.MOV.U32 R3, RZ, RZ, RZ ;  /* 0x000000ffff037224 */ /* 0x000fd400078e00ff */
[----:B------:R-:W-:Y:S05]  /*abb0*/  @!P0 BRA `(.L_x_294) ;  /* 0x0000000c00748947 */ /* 0x000fea0003800000 */
[----:B------:R-:W0:Y:S01]  /*abc0*/  LDC R0, c[0x0][0x28c] ;  /* 0x0000a300ff007b82 */ /* 0x000e220000000800 */
[----:B------:R-:W-:Y:S01]  /*abd0*/  ULDC UR5, c[0x0][0x658] ;  /* 0x0001960000057ab9 */ /* 0x000fe20000000800 */
[----:B------:R-:W-:Y:S01]  /*abe0*/  UMOV UR7, 0xffffffff ;  /* 0xffffffff00077882 */ /* 0x000fe20000000000 */
[----:B------:R-:W-:Y:S01]  /*abf0*/  ULDC UR6, c[0x0][0xc] ;  /* 0x0000030000067ab9 */ /* 0x000fe20000000800 */
[----:B------:R-:W-:Y:S01]  /*ac00*/  USHF.L.U32 UR9, UR7, UR5, URZ ;  /* 0x0000000507097299 */ /* 0x000fe2000800063f */
[----:B------:R-:W-:Y:S01]  /*ac10*/  BSSY B0, `(.L_x_294) ;  /* 0x00000d7000007945 */ /* 0x000fe20003800000 */
[----:B------:R-:W-:Y:S01]  /*ac20*/  UMOV UR8, 0x1 ;  /* 0x0000000100087882 */ /* 0x000fe20000000000 */
[----:B------:R-:W-:Y:S01]  /*ac30*/  ULDC UR7, c[0x0][0x10] ;  /* 0x0000040000077ab9 */ /* 0x000fe20000000800 */
[----:B------:R-:W1:Y:S01]  /*ac40*/  S2UR UR10, SR_CgaCtaId ;  /* 0x00000000000a79c3 */ /* 0x000e620000008800 */
[----:B------:R-:W-:Y:S01]  /*ac50*/  UIMAD.WIDE.U32 UR6, UR6, UR7, URZ ;  /* 0x00000007060672a5 */ /* 0x000fe2000f8e003f */
[----:B------:R-:W-:Y:S01]  /*ac60*/  IMAD.MOV.U32 R9, RZ, RZ, 0x1 ;  /* 0x00000001ff097424 */ /* 0x000fe200078e00ff */
[----:B------:R-:W-:Y:S01]  /*ac70*/  USHF.L.U32 UR5, UR8, UR5, URZ ;  /* 0x0000000508057299 */ /* 0x000fe2000800063f */
[----:B------:R-:W-:Y:S01]  /*ac80*/  LOP3.LUT R12, R19, 0x2, RZ, 0xfc, !PT ;  /* 0x00000002130c7812 */ /* 0x000fe200078efcff */
[----:B------:R-:W-:Y:S01]  /*ac90*/  ULDC UR4, c[0x0][0x600] ;  /* 0x0001800000047ab9 */ /* 0x000fe20000000800 */
[----:B------:R-:W-:Y:S01]  /*aca0*/  ULDC UR8, c[0x0][0x14] ;  /* 0x0000050000087ab9 */ /* 0x000fe20000000800 */
[----:B------:R-:W-:-:S02]  /*acb0*/  UIADD3 UR4, UR4, -0x1, URZ ;  /* 0xffffffff04047890 */ /* 0x000fc4000fffe03f */
[----:B------:R-:W-:Y:S02]  /*acc0*/  UIMAD.WIDE.U32 UR30, UR6, UR8, URZ ;  /* 0x00000008061e72a5 */ /* 0x000fe4000f8e003f */
[----:B------:R-:W-:Y:S02]  /*acd0*/  UIMAD UR7, UR7, UR8, URZ ;  /* 0x00000008070772a4 */ /* 0x000fe4000f8e023f */
[----:B------:R-:W-:Y:S02]  /*ace0*/  ULOP3.LUT UR6, URZ, UR9, URZ, 0x33, !UPT ;  /* 0x000000093f067292 */ /* 0x000fe4000f8e333f */
[----:B------:R-:W-:Y:S01]  /*acf0*/  UIADD3 UR7, UR31, UR7, URZ ;  /* 0x000000071f077290 */ /* 0x000fe2000fffe03f */
[----:B0-----:R-:W-:Y:S01]  /*ad00*/  VIADD R0, R0, 0x7f ;  /* 0x0000007f00007836 */ /* 0x001fe20000000000 */
[----:B------:R-:W-:-:S04]  /*ad10*/  ULDC.64 UR38, c[0x0][0x198] ;  /* 0x0000660000267ab9 */ /* 0x000fc80000000a00 */
[----:B------:R-:W-:Y:S01]  /*ad20*/  SHF.R.S32.HI R3, RZ, 0x1f, R0 ;  /* 0x0000001fff037819 */ /* 0x000fe20000011400 */
[----:B-1----:R-:W-:-:S03]  /*ad30*/  IMAD.U32 R10, RZ, RZ, UR10 ;  /* 0x0000000aff0a7e24 */ /* 0x002fc6000f8e00ff */
[----:B------:R-:W-:Y:S01]  /*ad40*/  LEA.HI R3, R3, R0, RZ, 0x7 ;  /* 0x0000000003037211 */ /* 0x000fe200078f38ff */
[----:B------:R-:W-:-:S03]  /*ad50*/  IMAD.MOV.U32 R0, RZ, RZ, 0x1 ;  /* 0x00000001ff007424 */ /* 0x000fc600078e00ff */
[----:B------:R-:W-:Y:S01]  /*ad60*/  SHF.R.S32.HI R8, RZ, 0x7, R3 ;  /* 0x00000007ff087819 */ /* 0x000fe20000011403 */
[----:B------:R-:W-:-:S04]  /*ad70*/  IMAD.MOV.U32 R3, RZ, RZ, RZ ;  /* 0x000000ffff037224 */ /* 0x000fc800078e00ff */
[----:B------:R-:W-:-:S07]  /*ad80*/  VIADD R11, R8, 0x1 ;  /* 0x00000001080b7836 */ /* 0x000fce0000000000 */
.L_x_305:
[----:B------:R-:W-:-:S03]  /*ad90*/  UMOV UR8, 0xffffffff ;  /* 0xffffffff00087882 */ /* 0x000fc60000000000 */
[----:B------:R-:W-:Y:S05]  /*ada0*/  BRA.DIV UR8, `(.L_x_295) ;  /* 0x0000000e08987947 */ /* 0x000fea000b800000 */
[----:B------:R-:W-:-:S13]  /*adb0*/  ELECT P6, URZ, PT ;  /* 0x00000000003f782f */ /* 0x000fda00038c0000 */
.L_x_314:
[----:B------:R-:W0:Y:S01]  /*adc0*/  LDC R4, c[0x0][0x28c] ;  /* 0x0000a300ff047b82 */ /* 0x000e220000000800 */
[----:B------:R-:W-:Y:S01]  /*add0*/  BSSY B1, `(.L_x_296) ;  /* 0x0000047000017945 */ /* 0x000fe20003800000 */
[----:B0-----:R-:W-:-:S13]  /*ade0*/  ISETP.LT.OR P6, PT, R4, 0x1, !P6 ;  /* 0x000000010400780c */ /* 0x001fda00077c1670 */
[----:B------:R-:W-:Y:S05]  /*adf0*/  @P6 BRA `(.L_x_297) ;  /* 0x0000000400106947 */ /* 0x000fea0003800000 */
[----:B------:R-:W-:Y:S02]  /*ae00*/  IMAD R13, R13, 0x2, R10 ;  /* 0x000000020d0d7824 */ /* 0x000fe400078e020a */
[----:B------:R-:W-:Y:S02]  /*ae10*/  IMAD.SHL.U32 R15, R7, 0x100, RZ ;  /* 0x00000100070f7824 */ /* 0x000fe400078e00ff */
[----:B------:R-:W-:Y:S02]  /*ae20*/  IMAD.MOV.U32 R21, RZ, RZ, RZ ;  /* 0x000000ffff157224 */ /* 0x000fe400078e00ff */
[----:B------:R-:W-:Y:S02]  /*ae30*/  IMAD.MOV.U32 R4, RZ, RZ, R11 ;  /* 0x000000ffff047224 */ /* 0x000fe400078e000b */
[----:B------:R-:W-:Y:S02]  /*ae40*/  IMAD.MOV.U32 R5, RZ, RZ, R0 ;  /* 0x000000ffff057224 */ /* 0x000fe400078e0000 */
[----:B------:R-:W-:-:S02]  /*ae50*/  IMAD.MOV.U32 R7, RZ, RZ, R3 ;  /* 0x000000ffff077224 */ /* 0x000fc400078e0003 */
[----:B------:R-:W-:-:S07]  /*ae60*/  IMAD.SHL.U32 R20, R13, 0x40, RZ ;  /* 0x000000400d147824 */ /* 0x000fce00078e00ff */
.L_x_300:
[----:B------:R-:W0:Y:S01]  /*ae70*/  S2UR UR8, SR_CgaCtaId ;  /* 0x00000000000879c3 */ /* 0x000e220000008800 */
[----:B------:R-:W-:Y:S02]  /*ae80*/  MOV R13, 0x400 ;  /* 0x00000400000d7802 */ /* 0x000fe40000000f00 */
[----:B------:R-:W-:-:S13]  /*ae90*/  LOP3.LUT P1, RZ, R18, 0x7f, RZ, 0xc0, !PT ;  /* 0x0000007f12ff7812 */ /* 0x000fda000782c0ff */
[----:B------:R-:W1:Y:S01]  /*aea0*/  @!P1 LDC R14, c[0x0][0x500] ;  /* 0x00014000ff0e9b82 */ /* 0x000e620000000800 */
[----:B0-----:R-:W-:-:S05]  /*aeb0*/  IMAD.U32 R10, RZ, RZ, UR8 ;  /* 0x00000008ff0a7e24 */ /* 0x001fca000f8e00ff */
[----:B------:R-:W-:Y:S02]  /*aec0*/  LEA R24, R10, R13, 0x18 ;  /* 0x0000000d0a187211 */ /* 0x000fe400078ec0ff */
[----:B------:R-:W-:-:S03]  /*aed0*/  SHF.L.U32 R13, R5, 0x1f, RZ ;  /* 0x0000001f050d7819 */ /* 0x000fc600000006ff */
[----:B------:R-:W-:-:S04]  /*aee0*/  IMAD R22, R7, 0x8, R24 ;  /* 0x0000000807167824 */ /* 0x000fc800078e0218 */
[----:B------:R-:W0:Y:S02]  /*aef0*/  SYNCS.PHASECHK.TRANS64.TRYWAIT P0, [R22+URZ+0x10], R13 ;  /* 0x0000100d160075a7 */ /* 0x000e24000800017f */
[----:B01----:R-:W-:Y:S05]  /*af00*/  @!P0 BRA `(.L_x_298) ;  /* 0x0000000c00608947 */ /* 0x003fea0003800000 */
.L_x_315:
[----:B0-----:R-:W-:Y:S01]  /*af10*/  PRMT R13, R12, 0x9910, RZ ;  /* 0x000099100c0d7816 */ /* 0x001fe200000000ff */
[----:B------:R0:W-:Y:S03]  /*af20*/  @!P1 SYNCS.ARRIVE.TRANS64 RZ, [R22+URZ], R14 ;  /* 0x0000000e16ff99a7 */ /* 0x0001e6000800003f */
[----:B------:R-:W-:-:S13]  /*af30*/  ISETP.NE.AND P0, PT, R13, 0x2, PT ;  /* 0x000000020d00780c */ /* 0x000fda0003f05270 */
[----:B0-----:R-:W-:Y:S05]  /*af40*/  @P0 BRA `(.L_x_299) ;  /* 0x0000000000040947 */ /* 0x001fea0003800000 */
[----:B------:R-:W-:Y:S01]  /*af50*/  BPT.TRAP 0x1 ;  /* 0x000000040000795c */ /* 0x000fe20000300000 */
.L_x_299:
[----:B------:R-:W-:Y:S01]  /*af60*/  IMAD R13, R7, 0x4, R10 ;  /* 0x00000004070d7824 */ /* 0x000fe200078e020a */
[----:B------:R-:W-:Y:S01]  /*af70*/  R2UR UR34, R21 ;  /* 0x00000000152272ca */ /* 0x000fe200000e0000 */
[----:B------:R-:W-:Y:S01]  /*af80*/  VIADD R4, R4, 0xffffffff ;  /* 0xffffffff04047836 */ /* 0x000fe20000000000 */
[----:B------:R-:W-:Y:S01]  /*af90*/  R2UR UR33, R22 ;  /* 0x00000000162172ca */ /* 0x000fe200000e0000 */
[----:B------:R-:W-:Y:S01]  /*afa0*/  IMAD.SHL.U32 R13, R13, 0x1000, RZ ;  /* 0x000010000d0d7824 */ /* 0x000fe200078e00ff */
[----:B------:R-:W-:Y:S01]  /*afb0*/  R2UR UR36, R6 ;  /* 0x00000000062472ca */ /* 0x000fe200000e0000 */
[----:B------:R-:W-:Y:S01]  /*afc0*/  UIADD3 UR14, UP0, UR38, 0xf0, URZ ;  /* 0x000000f0260e7890 */ /* 0x000fe2000ff1e03f */
[----:B------:R-:W-:Y:S01]  /*afd0*/  R2UR UR35, R20 ;  /* 0x00000000142372ca */ /* 0x000fe200000e0000 */
[--C-:B------:R-:W-:Y:S01]  /*afe0*/  IMAD R13, R13, 0x2, R24.reuse ;  /* 0x000000020d0d7824 */ /* 0x100fe200078e0218 */
[----:B------:R-:W-:Y:S01]  /*aff0*/  R2UR UR19, R15 ;  /* 0x000000000f1372ca */ /* 0x000fe200000e0000 */
[----:B------:R-:W-:Y:S01]  /*b000*/  IMAD R24, R7, 0x10000, R24 ;  /* 0x0001000007187824 */ /* 0x000fe200078e0218 */
[----:B------:R-:W-:Y:S01]  /*b010*/  UIADD3 UR40, UP1, UR38, 0x1f0, URZ ;  /* 0x000001f026287890 */ /* 0x000fe2000ff3e03f */
[----:B------:R-:W-:Y:S01]  /*b020*/  ISETP.GT.AND P1, PT, R4, 0x1, PT ;  /* 0x000000010400780c */ /* 0x000fe20003f24270 */
[----:B------:R-:W-:Y:S01]  /*b030*/  UIADD3.X UR15, URZ, UR39, URZ, UP0, !UPT ;  /* 0x000000273f0f7290 */ /* 0x000fe200087fe43f */
[----:B------:R-:W-:Y:S01]  /*b040*/  R2UR UR24, R13 ;  /* 0x000000000d1872ca */ /* 0x000fe200000e0000 */
[----:B------:R-:W-:Y:S01]  /*b050*/  UIADD3 UR26, UR34, 0x40, URZ ;  /* 0x00000040221a7890 */ /* 0x000fe2000fffe03f */
[----:B------:R-:W-:Y:S01]  /*b060*/  R2UR UR8, R24 ;  /* 0x00000000180872ca */ /* 0x000fe200000e0000 */
[----:B------:R-:W-:Y:S01]  /*b070*/  UIADD3.X UR41, URZ, UR39, URZ, UP1, !UPT ;  /* 0x000000273f297290 */ /* 0x000fe20008ffe43f */
[----:B------:R-:W-:Y:S01]  /*b080*/  VIADD R7, R7, 0x1 ;  /* 0x0000000107077836 */ /* 0x000fe20000000000 */
[----:B------:R-:W-:Y:S01]  /*b090*/  UMOV UR13, 0x30000 ;  /* 0x00030000000d7882 */ /* 0x000fe20000000000 */
[----:B------:R-:W-:Y:S01]  /*b0a0*/  UMOV UR22, 0x0 ;  /* 0x0000000000167882 */ /* 0x000fe20000000000 */
[----:B------:R-:W-:Y:S01]  /*b0b0*/  UMOV UR23, 0x10000000 ;  /* 0x1000000000177882 */ /* 0x000fe20000000000 */
[----:B------:R-:W-:Y:S01]  /*b0c0*/  UMOV UR25, UR33 ;  /* 0x0000002100197c82 */ /* 0x000fe20008000000 */
[----:B------:R-:W-:Y:S01]  /*b0d0*/  ISETP.NE.AND P0, PT, R7, 0x2, PT ;  /* 0x000000020700780c */ /* 0x000fe20003f05270 */
[----:B------:R-:W-:Y:S01]  /*b0e0*/  UMOV UR28, UR36 ;  /* 0x00000024001c7c82 */ /* 0x000fe20008000000 */
[----:B------:R-:W-:Y:S01]  /*b0f0*/  UMOV UR27, UR35 ;  /* 0x00000023001b7c82 */ /* 0x000fe20008000000 */
[----:B------:R-:W-:Y:S01]  /*b100*/  UMOV UR17, UR33 ;  /* 0x0000002100117c82 */ /* 0x000fe20008000000 */
[----:B------:R-:W-:Y:S01]  /*b110*/  UIADD3 UR32, UR24, 0x100, URZ ;  /* 0x0000010018207890 */ /* 0x000fe2000fffe03f */
[----:B------:R-:W-:Y:S01]  /*b120*/  SEL R14, RZ, 0x1, P0 ;  /* 0x00000001ff0e7807 */ /* 0x000fe20000000000 */
[----:B------:R-:W-:Y:S01]  /*b130*/  UIADD3 UR24, UR24, 0x4100, URZ ;  /* 0x0000410018187890 */ /* 0x000fe2000fffe03f */
[----:B------:R-:W-:Y:S01]  /*b140*/  VIADD R21, R21, 0x80 ;  /* 0x0000008015157836 */ /* 0x000fe20000000000 */
[----:B------:R-:W-:Y:S01]  /*b150*/  UIADD3 UR16, UR8, 0x10100, URZ ;  /* 0x0001010008107890 */ /* 0x000fe2000fffe03f */
[----:B------:R-:W-:Y:S01]  /*b160*/  LOP3.LUT R5, R5, R14, RZ, 0x3c, !PT ;  /* 0x0000000e05057212 */ /* 0x000fe200078e3cff */
[----:B------:R-:W-:Y:S01]  /*b170*/  UIADD3 UR8, UR8, 0x18100, URZ ;  /* 0x0001810008087890 */ /* 0x000fe2000fffe03f */
[----:B------:R-:W-:Y:S01]  /*b180*/  SEL R7, R7, RZ, P0 ;  /* 0x000000ff07077207 */ /* 0x000fe20000000000 */
[----:B------:R-:W-:Y:S01]  /*b190*/  UMOV UR18, UR34 ;  /* 0x0000002200127c82 */ /* 0x000fe20008000000 */
[----:B------:R-:W-:Y:S01]  /*b1a0*/  UMOV UR20, UR36 ;  /* 0x0000002400147c82 */ /* 0x000fe20008000000 */
[----:B------:R0:W-:Y:S01]  /*b1b0*/  UTMALDG.3D.MULTICAST [UR32], [UR14], UR13, desc[UR22] ;  /* 0x000016200e0073b4 */ /* 0x0001e2000801180d */
[----:B------:R-:W-:Y:S01]  /*b1c0*/  UMOV UR9, UR33 ;  /* 0x0000002100097c82 */ /* 0x000fe20008000000 */
[----:B------:R-:W-:Y:S01]  /*b1d0*/  UMOV UR11, UR19 ;  /* 0x00000013000b7c82 */ /* 0x000fe20008000000 */
[----:B------:R-:W-:Y:S01]  /*b1e0*/  UMOV UR12, UR36 ;  /* 0x00000024000c7c82 */ /* 0x000fe20008000000 */
[----:B------:R-:W-:Y:S01]  /*b1f0*/  UMOV UR10, UR26 ;  /* 0x0000001a000a7c82 */ /* 0x000fe20008000000 */
[----:B------:R0:W-:Y:S01]  /*b200*/  UTMALDG.3D.MULTICAST [UR24], [UR14], UR13, desc[UR22] ;  /* 0x000016180e0073b4 */ /* 0x0001e2000801180d */
[----:B------:R0:W-:Y:S01]  /*b210*/  UTMALDG.3D [UR16], [UR40], desc[UR22] ;  /* 0x00001610280075b4 */ /* 0x0001e20008011000 */
[----:B------:R0:W-:Y:S02]  /*b220*/  UTMALDG.3D [UR8], [UR40], desc[UR22] ;  /* 0x00001608280075b4 */ /* 0x0001e40008011000 */
[----:B0-----:R-:W-:Y:S05]  /*b230*/  @P1 BRA `(.L_x_300) ;  /* 0xfffffffc000c1947 */ /* 0x001fea000383ffff */
.L_x_297:
[----:B------:R-:W-:Y:S05]  /*b240*/  BSYNC B1 ;  /* 0x0000000000017941 */ /* 0x000fea0003800000 */
.L_x_296:
[----:B------:R-:W-:Y:S01]  /*b250*/  LOP3.LUT P1, RZ, R9, 0xff, RZ, 0xc0, !PT ;  /* 0x000000ff09ff7812 */ /* 0x000fe2000782c0ff */
[----:B------:R-:W-:Y:S01]  /*b260*/  IMAD.IADD R3, R8, 0x1, R3 ;  /* 0x0000000108037824 */ /* 0x000fe200078e0203 */
[----:B------:R-:W-:Y:S01]  /*b270*/  IADD3 R16, P2, R16, UR30, RZ ;  /* 0x0000001e10107c10 */ /* 0x000fe2000ff5e0ff */
[----:B------:R-:W-:Y:S01]  /*b280*/  ULDC.64 UR8, c[0x0][0x650] ;  /* 0x0001940000087ab9 */ /* 0x000fe20000000a00 */
[----:B------:R-:W-:Y:S01]  /*b290*/  BSSY B1, `(.L_x_301) ;  /* 0x000006c000017945 */ /* 0x000fe20003800000 */
[----:B------:R-:W-:Y:S01]  /*b2a0*/  IMAD.MOV.U32 R13, RZ, RZ, -0x1 ;  /* 0xffffffffff0d7424 */ /* 0x000fe200078e00ff */
[----:B------:R-:W-:Y:S01]  /*b2b0*/  ISETP.GT.U32.AND P0, PT, R3, 0x1, PT ;  /* 0x000000010300780c */ /* 0x000fe20003f04070 */
[----:B------:R-:W-:Y:S01]  /*b2c0*/  IMAD.MOV.U32 R7, RZ, RZ, -0x1 ;  /* 0xffffffffff077424 */ /* 0x000fe200078e00ff */
[----:B------:R-:W-:Y:S01]  /*b2d0*/  SHF.R.U32.HI R4, RZ, 0x1, R3 ;  /* 0x00000001ff047819 */ /* 0x000fe20000011603 */
[----:B------:R-:W-:Y:S01]  /*b2e0*/  IMAD.MOV.U32 R6, RZ, RZ, -0x1 ;  /* 0xffffffffff067424 */ /* 0x000fe200078e00ff */
[----:B------:R-:W-:-:S02]  /*b2f0*/  ISETP.LT.U32.AND P0, PT, R8, 0x2, P0 ;  /* 0x000000020800780c */ /* 0x000fc40000701070 */
[----:B------:R-:W-:Y:S01]  /*b300*/  IADD3.X R17, R17, UR7, RZ, P2, !PT ;  /* 0x0000000711117c10 */ /* 0x000fe200097fe4ff */
[----:B------:R-:W0:Y:S01]  /*b310*/  @P1 S2R R10, SR_CgaCtaId ;  /* 0x00000000000a1919 */ /* 0x000e220000008800 */
[----:B------:R-:W-:Y:S02]  /*b320*/  @P1 MOV R5, 0x400 ;  /* 0x0000040000051802 */ /* 0x000fe40000000f00 */
[----:B------:R-:W-:Y:S02]  /*b330*/  ISETP.GE.U32.AND P2, PT, R16, UR8, PT ;  /* 0x0000000810007c0c */ /* 0x000fe4000bf46070 */
[----:B------:R-:W-:Y:S02]  /*b340*/  LOP3.LUT R4, R4, 0x1, RZ, 0xc0, !PT ;  /* 0x0000000104047812 */ /* 0x000fe400078ec0ff */
[----:B------:R-:W-:Y:S02]  /*b350*/  LOP3.LUT R3, R3, 0x1, RZ, 0xc0, !PT ;  /* 0x0000000103037812 */ /* 0x000fe400078ec0ff */
[----:B------:R-:W-:-:S02]  /*b360*/  PRMT R9, RZ, 0x7610, R9 ;  /* 0x00007610ff097816 */ /* 0x000fc40000000009 */
[----:B0-----:R-:W-:-:S04]  /*b370*/  @P1 LEA R5, R10, R5, 0x18 ;  /* 0x000000050a051211 */ /* 0x001fc800078ec0ff */
[----:B------:R0:W-:Y:S01]  /*b380*/  @P1 SYNCS.ARRIVE.TRANS64.A1T0 RZ, [R5+URZ+0x38], RZ ;  /* 0x000038ff05ff19a7 */ /* 0x0001e2000810003f */
[----:B------:R-:W-:-:S04]  /*b390*/  ISETP.NE.U32.AND P1, PT, R4, 0x1, PT ;  /* 0x000000010400780c */ /* 0x000fc80003f25070 */
[----:B------:R-:W-:Y:S02]  /*b3a0*/  ISETP.GT.U32.AND P1, PT, R8, 0x1, !P1 ;  /* 0x000000010800780c */ /* 0x000fe40004f24070 */
[----:B0-----:R-:W-:Y:S02]  /*b3b0*/  SEL R5, RZ, 0x1, !P0 ;  /* 0x00000001ff057807 */ /* 0x001fe40004000000 */
[----:B------:R-:W-:Y:S02]  /*b3c0*/  ISETP.GE.U32.AND.EX P0, PT, R17, UR9, PT, P2 ;  /* 0x0000000911007c0c */ /* 0x000fe4000bf06120 */
[----:B------:R-:W-:-:S04]  /*b3d0*/  SEL R4, RZ, 0x1, !P1 ;  /* 0x00000001ff047807 */ /* 0x000fc80004800000 */
[----:B------:R-:W-:Y:S02]  /*b3e0*/  LOP3.LUT R0, R4, R0, R5, 0x96, !PT ;  /* 0x0000000004007212 */ /* 0x000fe400078e9605 */
[----:B------:R-:W-:-:S05]  /*b3f0*/  PRMT R4, RZ, 0x7610, R4 ;  /* 0x00007610ff047816 */ /* 0x000fca0000000004 */
[----:B------:R-:W-:Y:S05]  /*b400*/  @P0 BRA `(.L_x_302) ;  /* 0x0000000400500947 */ /* 0x000fea0003800000 */
[----:B------:R-:W0:Y:S01]  /*b410*/  S2R R15, SR_CTAID.X ;  /* 0x00000000000f7919 */ /* 0x000e220000002500 */
[----:B------:R-:W-:Y:S01]  /*b420*/  ULDC.64 UR8, c[0x0][0x628] ;  /* 0x00018a0000087ab9 */ /* 0x000fe20000000a00 */
[----:B------:R-:W1:Y:S01]  /*b430*/  LDC R20, c[0x0][0x144] ;  /* 0x00005100ff147b82 */ /* 0x000e620000000800 */
[----:B------:R-:W-:Y:S01]  /*b440*/  ISETP.NE.U32.AND P0, PT, RZ, UR8, PT ;  /* 0x00000008ff007c0c */ /* 0x000fe2000bf05070 */
[----:B------:R-:W2:Y:S01]  /*b450*/  S2R R13, SR_CTAID.Y ;  /* 0x00000000000d7919 */ /* 0x000ea20000002600 */
[----:B------:R-:W-:Y:S01]  /*b460*/  ULDC UR11, c[0x0][0x630] ;  /* 0x00018c00000b7ab9 */ /* 0x000fe20000000800 */
[----:B------:R-:W-:Y:S01]  /*b470*/  ULDC UR12, c[0x0][0x150] ;  /* 0x00005400000c7ab9 */ /* 0x000fe20000000800 */
[----:B------:R-:W-:Y:S01]  /*b480*/  ISETP.NE.AND.EX P0, PT, RZ, UR9, PT, P0 ;  /* 0x00000009ff007c0c */ /* 0x000fe2000bf05300 */
[----:B------:R-:W-:Y:S02]  /*b490*/  IMAD.MOV.U32 R4, RZ, RZ, R16 ;  /* 0x000000ffff047224 */ /* 0x000fe400078e0010 */
[----:B------:R-:W-:Y:S01]  /*b4a0*/  IMAD.MOV.U32 R5, RZ, RZ, R17 ;  /* 0x000000ffff057224 */ /* 0x000fe200078e0011 */
[----:B0-----:R-:W-:-:S09]  /*b4b0*/  I2FP.F32.U32 R22, R15 ;  /* 0x0000000f00167245 */ /* 0x001fd20000201000 */
[----:B------:R-:W-:Y:S05]  /*b4c0*/  @!P0 BRA `(.L_x_303) ;  /* 0x0000000000288947 */ /* 0x000fea0003800000 */
[----:B------:R-:W-:Y:S02]  /*b4d0*/  ULDC UR10, c[0x0][0x634] ;  /* 0x00018d00000a7ab9 */ /* 0x000fe40000000800 */
[----:B------:R-:W-:-:S05]  /*b4e0*/  IADD3 R5, P0, R16, UR10, RZ ;  /* 0x0000000a10057c10 */ /* 0x000fca000ff1e0ff */
[----:B------:R-:W-:-:S04]  /*b4f0*/  IMAD.X R21, RZ, RZ, R17, P0 ;  /* 0x000000ffff157224 */ /* 0x000fc800000e0611 */
[----:B------:R-:W-:-:S04]  /*b500*/  IMAD.WIDE.U32 R6, R21, UR8, RZ ;  /* 0x0000000815067c25 */ /* 0x000fc8000f8e00ff */
[----:B------:R-:W-:-:S04]  /*b510*/  IMAD.WIDE.U32 R6, P0, R5, UR9, R6 ;  /* 0x0000000905067c25 */ /* 0x000fc8000f800006 */
[----:B------:R-:W-:-:S04]  /*b520*/  IMAD.WIDE.U32 R4, R5, UR8, RZ ;  /* 0x0000000805047c25 */ /* 0x000fc8000f8e00ff */
[----:B------:R-:W-:Y:S01]  /*b530*/  IMAD.MOV.U32 R4, RZ, RZ, R7 ;  /* 0x000000ffff047224 */ /* 0x000fe200078e0007 */
[----:B------:R-:W-:Y:S01]  /*b540*/  IADD3 RZ, P1, R5, R6, RZ ;  /* 0x0000000605ff7210 */ /* 0x000fe20007f3e0ff */
[----:B------:R-:W-:-:S04]  /*b550*/  IMAD.X R5, RZ, RZ, RZ, P0 ;  /* 0x000000ffff057224 */ /* 0x000fc800000e06ff */
[----:B------:R-:W-:-:S08]  /*b560*/  IMAD.WIDE.U32.X R4, R21, UR9, R4, P1 ;  /* 0x0000000915047c25 */ /* 0x000fd000088e0404 */
.L_x_303:
[----:B------:R-:W-:Y:S01]  /*b570*/  FMUL R22, R22, UR12 ;  /* 0x0000000c16167c20 */ /* 0x000fe20008400000 */
[--C-:B------:R-:W-:Y:S01]  /*b580*/  SHF.R.U64 R14, R4, UR11, R5.reuse ;  /* 0x0000000b040e7c19 */ /* 0x100fe20008001205 */
[----:B------:R-:W-:Y:S01]  /*b590*/  ULDC.64 UR8, c[0x0][0x620] ;  /* 0x0001880000087ab9 */ /* 0x000fe20000000a00 */
[----:B------:R-:W-:Y:S01]  /*b5a0*/  SHF.R.U32.HI R4, RZ, UR11, R5 ;  /* 0x0000000bff047c19 */ /* 0x000fe20008011605 */
[----:B------:R-:W-:Y:S01]  /*b5b0*/  ULDC.64 UR10, c[0x0][0x640] ;  /* 0x00019000000a7ab9 */ /* 0x000fe20000000a00 */
[----:B------:R-:W-:Y:S01]  /*b5c0*/  IADD3 R5, P0, RZ, -R14, RZ ;  /* 0x8000000eff057210 */ /* 0x000fe20007f1e0ff */
[----:B------:R-:W0:Y:S04]  /*b5d0*/  F2I.U32.TRUNC.NTZ R22, R22 ;  /* 0x0000001600167305 */ /* 0x000e28000020f000 */
[----:B------:R-:W-:Y:S01]  /*b5e0*/  IMAD.X R4, RZ, RZ, ~R4, P0 ;  /* 0x000000ffff047224 */ /* 0x000fe200000e0e04 */
[----:B------:R-:W-:-:S03]  /*b5f0*/  ISETP.NE.U32.AND P0, PT, RZ, UR10, PT ;  /* 0x0000000aff007c0c */ /* 0x000fc6000bf05070 */
[----:B------:R-:W-:Y:S01]  /*b600*/  IMAD R4, R4, UR8, RZ ;  /* 0x0000000804047c24 */ /* 0x000fe2000f8e02ff */
[----:B------:R-:W-:-:S03]  /*b610*/  ISETP.NE.AND.EX P0, PT, RZ, UR11, PT, P0 ;  /* 0x0000000bff007c0c */ /* 0x000fc6000bf05300 */
[C---:B------:R-:W-:Y:S01]  /*b620*/  IMAD R7, R5.reuse, UR9, R4 ;  /* 0x0000000905077c24 */ /* 0x040fe2000f8e0204 */
[----:B------:R-:W-:Y:S01]  /*b630*/  ULDC UR9, c[0x0][0x154] ;  /* 0x0000550000097ab9 */ /* 0x000fe20000000800 */
[----:B------:R-:W-:Y:S01]  /*b640*/  IMAD.WIDE.U32 R4, R5, UR8, R16 ;  /* 0x0000000805047c25 */ /* 0x000fe2000f8e0010 */
[----:B------:R-:W-:-:S03]  /*b650*/  ULDC UR8, c[0x0][0x618] ;  /* 0x0001860000087ab9 */ /* 0x000fc60000000800 */
[----:B0-----:R-:W-:Y:S02]  /*b660*/  IMAD.MOV R6, RZ, RZ, -R22 ;  /* 0x000000ffff067224 */ /* 0x001fe400078e0a16 */
[----:B------:R-:W-:Y:S02]  /*b670*/  IMAD.IADD R5, R5, 0x1, R7 ;  /* 0x0000000105057824 */ /* 0x000fe400078e0207 */
[----:B-1----:R-:W-:Y:S01]  /*b680*/  IMAD R15, R20, R6, R15 ;  /* 0x00000006140f7224 */ /* 0x002fe200078e020f */
[----:B--2---:R-:W-:Y:S01]  /*b690*/  I2FP.F32.U32 R6, R13 ;  /* 0x0000000d00067245 */ /* 0x004fe20000201000 */
[----:B------:R-:W0:Y:S01]  /*b6a0*/  LDC R20, c[0x0][0x148] ;  /* 0x00005200ff147b82 */ /* 0x000e220000000800 */
[--C-:B------:R-:W-:Y:S02]  /*b6b0*/  SHF.R.U64 R21, R4, UR8, R5.reuse ;  /* 0x0000000804157c19 */ /* 0x100fe40008001205 */
[----:B------:R-:W-:Y:S01]  /*b6c0*/  SHF.R.U32.HI R4, RZ, UR8, R5 ;  /* 0x00000008ff047c19 */ /* 0x000fe20008011605 */
[----:B------:R-:W-:Y:S01]  /*b6d0*/  FMUL R6, R6, UR9 ;  /* 0x0000000906067c20 */ /* 0x000fe20008400000 */
[----:B------:R-:W-:-:S02]  /*b6e0*/  ULDC UR8, c[0x0][0x608] ;  /* 0x0001820000087ab9 */ /* 0x000fc40000000800 */
[--C-:B------:R-:W-:Y:S01]  /*b6f0*/  SHF.R.U64 R23, R21, UR8, R4.reuse ;  /* 0x0000000815177c19 */ /* 0x100fe20008001204 */
[----:B------:R1:W2:Y:S01]  /*b700*/  F2I.U32.TRUNC.NTZ R24, R6 ;  /* 0x0000000600187305 */ /* 0x0002a2000020f000 */
[----:B------:R-:W-:Y:S01]  /*b710*/  SHF.R.U32.HI R4, RZ, UR8, R4 ;  /* 0x00000008ff047c19 */ /* 0x000fe20008011604 */
[----:B------:R-:W-:-:S03]  /*b720*/  ULDC UR8, c[0x0][0x658] ;  /* 0x0001960000087ab9 */ /* 0x000fc60000000800 */
[--C-:B------:R-:W-:Y:S02]  /*b730*/  SHF.R.U64 R22, R23, UR8, R4.reuse ;  /* 0x0000000817167c19 */ /* 0x100fe40008001204 */
[----:B------:R-:W-:-:S03]  /*b740*/  SHF.R.U32.HI R25, RZ, UR8, R4 ;  /* 0x00000008ff197c19 */ /* 0x000fc60008011604 */
[----:B------:R-:W-:Y:S02]  /*b750*/  IMAD.MOV.U32 R4, RZ, RZ, R22 ;  /* 0x000000ffff047224 */ /* 0x000fe400078e0016 */
[----:B------:R-:W-:Y:S01]  /*b760*/  IMAD.MOV.U32 R5, RZ, RZ, R25 ;  /* 0x000000ffff057224 */ /* 0x000fe200078e0019 */
[----:B-1----:R-:W-:Y:S06]  /*b770*/  @!P0 BRA `(.L_x_304) ;  /* 0x0000000000288947 */ /* 0x002fec0003800000 */
        /* <DEDUP_REMOVED lines=10> */
.L_x_304:
[----:B------:R-:W-:Y:S01]  /*b820*/  ISETP.NE.AND P0, PT, R2, 0x1, PT ;  /* 0x000000010200780c */ /* 0x000fe20003f05270 */
[----:B------:R-:W-:Y:S01]  /*b830*/  ULDC UR8, c[0x0][0x648] ;  /* 0x0001920000087ab9 */ /* 0x000fe20000000800 */
[----:B------:R-:W-:Y:S01]  /*b840*/  LOP3.LUT R23, R23, UR6, RZ, 0xc0, !PT ;  /* 0x0000000617177c12 */ /* 0x000fe2000f8ec0ff */
[----:B--2---:R-:W-:Y:S01]  /*b850*/  IMAD.MOV R24, RZ, RZ, -R24 ;  /* 0x000000ffff187224 */ /* 0x004fe200078e0a18 */
[----:B------:R-:W-:Y:S01]  /*b860*/  SHF.R.U64 R4, R4, UR8, R5 ;  /* 0x0000000804047c19 */ /* 0x000fe20008001205 */
[----:B------:R-:W-:Y:S01]  /*b870*/  ULDC UR8, c[0x0][0x638] ;  /* 0x00018e0000087ab9 */ /* 0x000fe20000000800 */
[----:B------:R-:W-:Y:S01]  /*b880*/  LOP3.LUT R21, R21, UR4, RZ, 0xc0, !PT ;  /* 0x0000000415157c12 */ /* 0x000fe2000f8ec0ff */
[----:B------:R-:W-:Y:S01]  /*b890*/  ULDC UR9, c[0x0][0x610] ;  /* 0x0001840000097ab9 */ /* 0x000fe20000000800 */
[----:B------:R-:W-:Y:S02]  /*b8a0*/  IMAD.MOV.U32 R6, RZ, RZ, R14 ;  /* 0x000000ffff067224 */ /* 0x000fe400078e000e */
[----:B------:R-:W-:-:S02]  /*b8b0*/  IMAD.MOV R5, RZ, RZ, -R4 ;  /* 0x000000ffff057224 */ /* 0x000fc400078e0a04 */
[----:B------:R-:W-:Y:S02]  /*b8c0*/  IMAD R4, R4, UR5, R23 ;  /* 0x0000000504047c24 */ /* 0x000fe4000f8e0217 */
[----:B0-----:R-:W-:Y:S02]  /*b8d0*/  @P0 IMAD R15, R20, R24, R13 ;  /* 0x00000018140f0224 */ /* 0x001fe400078e020d */
[----:B------:R-:W-:Y:S01]  /*b8e0*/  IMAD R22, R5, UR8, R22 ;  /* 0x0000000805167c24 */ /* 0x000fe2000f8e0216 */
[----:B------:R-:W-:Y:S01]  /*b8f0*/  ULDC UR8, c[0x0][0x600] ;  /* 0x0001800000087ab9 */ /* 0x000fe20000000800 */
[----:B------:R-:W-:Y:S02]  /*b900*/  IMAD R15, R4, UR9, R15 ;  /* 0x00000009040f7c24 */ /* 0x000fe4000f8e020f */
[----:B------:R-:W-:Y:S02]  /*b910*/  IMAD R22, R22, UR8, R21 ;  /* 0x0000000816167c24 */ /* 0x000fe4000f8e0215 */
[----:B------:R-:W-:-:S03]  /*b920*/  IMAD.MOV.U32 R4, RZ, RZ, 0x1 ;  /* 0x00000001ff047424 */ /* 0x000fc600078e00ff */
[----:B------:R-:W-:Y:S02]  /*b930*/  SEL R7, R22, R15, !P0 ;  /* 0x0000000f16077207 */ /* 0x000fe40004000000 */
[----:B------:R-:W-:-:S07]  /*b940*/  SEL R13, R15, R22, !P0 ;  /* 0x000000160f0d7207 */ /* 0x000fce0004000000 */
.L_x_302:
[----:B------:R-:W-:Y:S05]  /*b950*/  BSYNC B1 ;  /* 0x0000000000017941 */ /* 0x000fea0003800000 */
.L_x_301:
[----:B------:R-:W-:-:S13]  /*b960*/  LOP3.LUT P0, RZ, R4, 0xff, RZ, 0xc0, !PT ;  /* 0x000000ff04ff7812 */ /* 0x000fda000780c0ff */
[----:B------:R-:W-:Y:S05]  /*b970*/  @P0 BRA `(.L_x_305) ;  /* 0xfffffff400040947 */ /* 0x000fea000383ffff */
[----:B------:R-:W-:Y:S05]  /*b980*/  BSYNC B0 ;  /* 0x0000000000007941 */ /* 0x000fea0003800000 */
.L_x_294:
[----:B------:R-:W-:-:S03]  /*b990*/  UMOV UR8, 0xffffffff ;  /* 0xffffffff00087882 */ /* 0x000fc60000000000 */
[----:B------:R-:W-:Y:S05]  /*b9a0*/  BRA.DIV UR8, `(.L_x_306) ;  /* 0x0000000208cc7947 */ /* 0x000fea000b800000 */
[----:B------:R-:W-:-:S13]  /*b9b0*/  ELECT P6, URZ, PT ;  /* 0x00000000003f782f */ /* 0x000fda00038c0000 */
.L_x_318:
[----:B------:R-:W-:Y:S04]  /*b9c0*/  BSSY B0, `(.L_x_307) ;  /* 0x0000019000007945 */ /* 0x000fe80003800000 */
[----:B------:R-:W-:Y:S05]  /*b9d0*/  @!P6 BRA `(.L_x_308) ;  /* 0x00000000005ce947 */ /* 0x000fea0003800000 */
[----:B------:R-:W-:-:S04]  /*b9e0*/  LOP3.LUT R19, R19, 0x2, RZ, 0xfc, !PT ;  /* 0x0000000213137812 */ /* 0x000fc800078efcff */
[----:B------:R-:W-:-:S13]  /*b9f0*/  ISETP.NE.AND P0, PT, R19, 0x3, PT ;  /* 0x000000031300780c */ /* 0x000fda0003f05270 */
[----:B------:R-:W-:Y:S05]  /*ba00*/  @!P0 BRA `(.L_x_309) ;  /* 0x0000000000048947 */ /* 0x000fea0003800000 */
[----:B------:R-:W-:Y:S01]  /*ba10*/  BPT.TRAP 0x1 ;  /* 0x000000040000795c */ /* 0x000fe20000300000 */
.L_x_309:
[----:B------:R-:W0:Y:S01]  /*ba20*/  S2R R5, SR_CgaCtaId ;  /* 0x0000000000057919 */ /* 0x000e220000008800 */
[----:B------:R-:W-:Y:S02]  /*ba30*/  MOV R2, 0x400 ;  /* 0x0000040000027802 */ /* 0x000fe40000000f00 */
[----:B------:R-:W-:Y:S02]  /*ba40*/  SHF.L.U32 R4, R0, 0x1f, RZ ;  /* 0x0000001f00047819 */ /* 0x000fe400000006ff */
[----:B0-----:R-:W-:-:S05]  /*ba50*/  LEA R2, R5, R2, 0x18 ;  /* 0x0000000205027211 */ /* 0x001fca00078ec0ff */
[----:B------:R-:W-:-:S04]  /*ba60*/  VIADD R2, R2, 0x10 ;  /* 0x0000001002027836 */ /* 0x000fc80000000000 */
[C---:B------:R-:W-:Y:S02]  /*ba70*/  IMAD R7, R3.reuse, 0x8, R2 ;  /* 0x0000000803077824 */ /* 0x040fe400078e0202 */
[----:B------:R-:W-:Y:S02]  /*ba80*/  VIADD R3, R3, 0x1 ;  /* 0x0000000103037836 */ /* 0x000fe40000000000 */
[----:B------:R-:W0:Y:S03]  /*ba90*/  SYNCS.PHASECHK.TRANS64.TRYWAIT P0, [R7+URZ], R4 ;  /* 0x00000004070075a7 */ /* 0x000e26000800017f */
[----:B------:R-:W-:-:S04]  /*baa0*/  ISETP.NE.AND P1, PT, R3, 0x2, PT ;  /* 0x000000020300780c */ /* 0x000fc80003f25270 */
[----:B------:R-:W-:Y:S02]  /*bab0*/  SEL R5, RZ, 0x1, P1 ;  /* 0x00000001ff057807 */ /* 0x000fe40000800000 */
[----:B------:R-:W-:Y:S02]  /*bac0*/  SEL R3, R3, RZ, P1 ;  /* 0x000000ff03037207 */ /* 0x000fe40000800000 */
[----:B------:R-:W-:Y:S01]  /*bad0*/  LOP3.LUT R0, R0, R5, RZ, 0x3c, !PT ;  /* 0x0000000500007212 */ /* 0x000fe200078e3cff */
[----:B0-----:R-:W-:Y:S06]  /*bae0*/  @!P0 BRA `(.L_x_310) ;  /* 0x00000000009c8947 */ /* 0x001fec0003800000 */
.L_x_319:
[----:B------:R-:W-:Y:S01]  /*baf0*/  IMAD R3, R3, 0x8, R2 ;  /* 0x0000000803037824 */ /* 0x000fe200078e0202 */
[----:B------:R-:W-:-:S07]  /*bb00*/  SHF.L.U32 R0, R0, 0x1f, RZ ;  /* 0x0000001f00007819 */ /* 0x000fce00000006ff */
.L_x_311:
[----:B-1----:R1:W2:Y:S02]  /*bb10*/  SYNCS.PHASECHK.TRANS64.TRYWAIT P0, [R3+URZ], R0 ;  /* 0x00000000030075a7 */ /* 0x0022a4000800017f */
[----:B--2---:R-:W-:Y:S05]  /*bb20*/  @!P0 NANOSLEEP.SYNCS 0x989680 ;  /* 0x009896800000895d */ /* 0x004fea0003900000 */
[----:B------:R-:W2:Y:S02]  /*bb30*/  @!P0 SYNCS.PHASECHK.TRANS64 P0, [R3+URZ], R0 ;  /* 0x00000000030085a7 */ /* 0x000ea4000800007f */
[----:B--2---:R-:W-:Y:S05]  /*bb40*/  @!P0 BRA `(.L_x_311) ;  /* 0xfffffffc00f08947 */ /* 0x004fea000383ffff */
.L_x_308:
[----:B------:R-:W-:Y:S05]  /*bb50*/  BSYNC B0 ;  /* 0x0000000000007941 */ /* 0x000fea0003800000 */
.L_x_307:
[----:B------:R-:W-:Y:S05]  /*bb60*/  EXIT ;  /* 0x000000000000794d */ /* 0x000fea0003800000 */
.L_x_21:
[----:B---3--:R3:W4:Y:S02]  /*bb70*/  SYNCS.PHASECHK.TRANS64.TRYWAIT P1, [R3+URZ], R0 ;  /* 0x00000000030075a7 */ /* 0x008724000802017f */
[----:B----4-:R-:W-:Y:S05]  /*bb80*/  @!P1 NANOSLEEP.SYNCS 0x989680 ;  /* 0x009896800000995d */ /* 0x010fea0003900000 */
[----:B------:R-:W4:Y:S02]  /*bb90*/  @!P1 SYNCS.PHASECHK.TRANS64 P1, [R3+URZ], R0 ;  /* 0x00000000030095a7 */ /* 0x000f24000802007f */
[----:B----4-:R-:W-:Y:S05]  /*bba0*/  @!P1 BRA `(.L_x_21) ;  /* 0xfffffffc00f09947 */ /* 0x010fea000383ffff */
[----:B------:R-:W-:Y:S05]  /*bbb0*/  BRA `(.L_x_20) ;  /* 0xffffff58002c7947 */ /* 0x000fea000383ffff */
.L_x_26:
[----:B-1----:R1:W2:Y:S02]  /*bbc0*/  SYNCS.PHASECHK.TRANS64.TRYWAIT P1, [R5+URZ], R4 ;  /* 0x00000004050075a7 */ /* 0x0022a4000802017f */
[----:B--2---:R-:W-:Y:S05]  /*bbd0*/  @!P1 NANOSLEEP.SYNCS 0x989680 ;  /* 0x009896800000995d */ /* 0x004fea0003900000 */
[----:B------:R-:W2:Y:S02]  /*bbe0*/  @!P1 SYNCS.PHASECHK.TRANS64 P1, [R5+URZ], R4 ;  /* 0x00000004050095a7 */ /* 0x000ea4000802007f */
[----:B--2---:R-:W-:Y:S05]  /*bbf0*/  @!P1 BRA `(.L_x_26) ;  /* 0xfffffffc00f09947 */ /* 0x004fea000383ffff */
[----:B------:R-:W-:Y:S05]  /*bc00*/  BRA `(.L_x_25) ;  /* 0xffffff5c00a87947 */ /* 0x000fea000383ffff */
.L_x_295:
[----:B------:R-:W-:Y:S01]  /*bc10*/  BSSY B1, `(.L_x_312) ;  /* 0x0000006000017945 */ /* 0x000fe20003800000 */
[----:B------:R-:W-:-:S07]  /*bc20*/  IMAD.MOV.U32 R15, RZ, RZ, -0x1 ;  /* 0xffffffffff0f7424 */ /* 0x000fce00078e00ff */
[----:B------:R-:W-:Y:S05]  /*bc30*/  WARPSYNC.COLLECTIVE R15, `(.L_x_313) ;  /* 0x000000000f0c7348 */ /* 0x000fea0003c00000 */
[----:B------:R-:W-:Y:S02]  /*bc40*/  ELECT P6, UR62, PT ;  /* 0x00000000003e782f */ /* 0x000fe400038c0000 */
[----:B------:R-:W-:Y:S01]  /*bc50*/  MOV R14, UR62 ;  /* 0x0000003e000e7c02 */ /* 0x000fe20008000f00 */
[----:B------:R-:W-:Y:S10]  /*bc60*/  ENDCOLLECTIVE ;  /* 0x000000000000791b */ /* 0x000ff40003800000 */
.L_x_313:
[----:B------:R-:W-:Y:S05]  /*bc70*/  BSYNC B1 ;  /* 0x0000000000017941 */ /* 0x000fea0003800000 */
.L_x_312:
[----:B------:R-:W-:Y:S05]  /*bc80*/  BRA `(.L_x_314) ;  /* 0xfffffff0004c7947 */ /* 0x000fea000383ffff */
.L_x_298:
[----:B0-----:R0:W1:Y:S02]  /*bc90*/  SYNCS.PHASECHK.TRANS64.TRYWAIT P0, [R22+URZ+0x10], R13 ;  /* 0x0000100d160075a7 */ /* 0x001064000800017f */
[----:B-1----:R-:W-:Y:S05]  /*bca0*/  @!P0 NANOSLEEP.SYNCS 0x989680 ;  /* 0x009896800000895d */ /* 0x002fea0003900000 */
[----:B------:R-:W1:Y:S02]  /*bcb0*/  @!P0 SYNCS.PHASECHK.TRANS64 P0, [R22+URZ+0x10], R13 ;  /* 0x0000100d160085a7 */ /* 0x000e64000800007f */
[----:B-1----:R-:W-:Y:S05]  /*bcc0*/  @!P0 BRA `(.L_x_298) ;  /* 0xfffffffc00f08947 */ /* 0x002fea000383ffff */
[----:B------:R-:W-:Y:S05]  /*bcd0*/  BRA `(.L_x_315) ;  /* 0xfffffff0008c7947 */ /* 0x000fea000383ffff */
.L_x_306:
[----:B------:R-:W-:Y:S01]  /*bce0*/  BSSY B0, `(.L_x_316) ;  /* 0x0000006000007945 */ /* 0x000fe20003800000 */
[----:B------:R-:W-:-:S07]  /*bcf0*/  IMAD.MOV.U32 R15, RZ, RZ, -0x1 ;  /* 0xffffffffff0f7424 */ /* 0x000fce00078e00ff */
[----:B------:R-:W-:Y:S05]  /*bd00*/  WARPSYNC.COLLECTIVE R15, `(.L_x_317) ;  /* 0x000000000f0c7348 */ /* 0x000fea0003c00000 */
[----:B------:R-:W-:Y:S02]  /*bd10*/  ELECT P6, UR62, PT ;  /* 0x00000000003e782f */ /* 0x000fe400038c0000 */
[----:B------:R-:W-:Y:S01]  /*bd20*/  MOV R14, UR62 ;  /* 0x0000003e000e7c02 */ /* 0x000fe20008000f00 */
[----:B------:R-:W-:Y:S10]  /*bd30*/  ENDCOLLECTIVE ;  /* 0x000000000000791b */ /* 0x000ff40003800000 */
.L_x_317:
[----:B------:R-:W-:Y:S05]  /*bd40*/  BSYNC B0 ;  /* 0x0000000000007941 */ /* 0x000fea0003800000 */
.L_x_316:
[----:B------:R-:W-:Y:S05]  /*bd50*/  BRA `(.L_x_318) ;  /* 0xfffffffc00187947 */ /* 0x000fea000383ffff */
.L_x_310:
[----:B0-----:R0:W1:Y:S02]  /*bd60*/  SYNCS.PHASECHK.TRANS64.TRYWAIT P0, [R7+URZ], R4 ;  /* 0x00000004070075a7 */ /* 0x001064000800017f */
[----:B-1----:R-:W-:Y:S05]  /*bd70*/  @!P0 NANOSLEEP.SYNCS 0x989680 ;  /* 0x009896800000895d */ /* 0x002fea0003900000 */
[----:B------:R-:W1:Y:S02]  /*bd80*/  @!P0 SYNCS.PHASECHK.TRANS64 P0, [R7+URZ], R4 ;  /* 0x00000004070085a7 */ /* 0x000e64000800007f */
[----:B-1----:R-:W-:Y:S05]  /*bd90*/  @!P0 BRA `(.L_x_310) ;  /* 0xfffffffc00f08947 */ /* 0x002fea000383ffff */
[----:B------:R-:W-:Y:S05]  /*bda0*/  BRA `(.L_x_319) ;  /* 0xfffffffc00507947 */ /* 0x000fea000383ffff */
.L_x_320:
[----:B------:R-:W-:-:S00]  /*bdb0*/  BRA `(.L_x_320) ;  /* 0xfffffffc00fc7947 */ /* 0x000fc0000383ffff */
[----:B------:R-:W-:-:S00]  /*bdc0*/  NOP ;  /* 0x0000000000007918 */ /* 0x000fc00000000000 */
        /* <DEDUP_REMOVED lines=11> */
.L_x_321:


//--------------------- .nv.global.init           --------------------------
	.section	.nv.global.init,"aw",@progbits
.nv.global.init:
	.type		$str$22,@object
	.size		$str$22,($str$23 - $str$22)
$str$22:
        /*0000*/ 	.byte	0x6b, 0x5f, 0x74, 0x69, 0x6c, 0x65, 0x5f, 0x63, 0x6f, 0x75, 0x6e, 0x74, 0x20, 0x3e, 0x3d, 0x20
        /*0010*/ 	.byte	0x31, 0x00
	.type		$str$23,@object
	.size		$str$23,(__unnamed_1 - $str$23)
$str$23:
        /*0012*/ 	.byte	0x2f, 0x74, 0x6d, 0x70, 0x2f, 0x63, 0x75, 0x74, 0x6c, 0x61, 0x73, 0x73, 0x5f, 0x73, 0x77, 0x65
        /*0022*/ 	.byte	0x65, 0x70, 0x5f, 0x73, 0x72, 0x63, 0x2f, 0x69, 0x6e, 0x63, 0x6c, 0x75, 0x64, 0x65, 0x2f, 0x63
        /*0032*/ 	.byte	0x75, 0x74, 0x6c, 0x61, 0x73, 0x73, 0x2f, 0x67, 0x65, 0x6d, 0x6d, 0x2f, 0x63, 0x6f, 0x6c, 0x6c
        /*0042*/ 	.byte	0x65, 0x63, 0x74, 0x69, 0x76, 0x65, 0x2f, 0x73, 0x6d, 0x39, 0x30, 0x5f, 0x6d, 0x6d, 0x61, 0x5f
        /*0052*/ 	.byte	0x74, 0x6d, 0x61, 0x5f, 0x67, 0x6d, 0x6d, 0x61, 0x5f, 0x73, 0x73, 0x5f, 0x77, 0x61, 0x72, 0x70
        /*0062*/ 	.byte	0x73, 0x70, 0x65, 0x63, 0x69, 0x61, 0x6c, 0x69, 0x7a, 0x65, 0x64, 0x2e, 0x68, 0x70, 0x70, 0x00
	.type		__unnamed_1,@object
	.size		__unnamed_1,(.L_0 - __unnamed_1)
__unnamed_1:
        /*0072*/ 	.byte	0x76, 0x6f, 0x69, 0x64, 0x20, 0x63, 0x75, 0x74, 0x6c, 0x61, 0x73, 0x73, 0x3a, 0x3a, 0x67, 0x65
        /* <DEDUP_REMOVED lines=180> */
        /*0bc2*/ 	.byte	0x6e, 0x74, 0x69, 0x74, 0x79, 0x5d, 0x00
.L_0:


//--------------------- .nv.shared._ZN7cutlass13device_kernelINS_4gemm6kernel13GemmUniversalIN4cute5tupleIJiiiiEEENS1_10collective13CollectiveMmaINS1_34MainloopSm90TmaGmmaWarpSpecializedILi2ENS5_IJNS4_1CILi1EEENSA_ILi2EEESB_EEENS1_35KernelTmaWarpSpecializedCooperativeEEENS5_IJNSA_ILi128EEENSA_ILi256EEESG_EEENS_6half_tENS5_IJlSB_lEEESJ_SK_NS4_8TiledMMAINS4_8MMA_AtomIJNS4_4SM904GMMA26MMA_64x256x16_F32F16F16_SSILNSO_5MajorE0ELSQ_0ELNSO_7ScaleInE1ELSR_1EEEEEENS4_6LayoutINS5_IJSC_SB_SB_EEENS5_IJSB_NSA_ILi0EEESW_EEEEENS5_IJNS4_10UnderscoreESZ_SZ_EEEEENS4_23SM90_TMA_LOAD_MULTICASTENS4_14ComposedLayoutINS4_7SwizzleILi3ELi4ELi3EEENS4_18smem_ptr_flag_bitsILi16EEENSU_INS5_IJNSA_ILi8EEENSA_ILi64EEEEEENS5_IJS19_SB_EEEEEEEvNS4_8identityENS4_13SM90_TMA_LOADES1D_vS1E_EENS_8epilogue10collective6detail29Sm90TmaWarpSpecializedAdapterINS1I_15DefaultEpilogueISJ_SK_SK_NS1H_6thread17LinearCombinationISJ_Li1EffLNS1M_9ScaleType4KindE0ELNS_15FloatRoundStyleE2ESJ_EENS1_15EpilogueDefaultEEEEEvvEEEEvNT_6ParamsE --------------------------
	.section	.nv.shared._ZN7cutlass13device_kernelINS_4gemm6kernel13GemmUniversalIN4cute5tupleIJiiiiEEENS1_10collective13CollectiveMmaINS1_34MainloopSm90TmaGmmaWarpSpecializedILi2ENS5_IJNS4_1CILi1EEENSA_ILi2EEESB_EEENS1_35KernelTmaWarpSpecializedCooperativeEEENS5_IJNSA_ILi128EEENSA_ILi256EEESG_EEENS_6half_tENS5_IJlSB_lEEESJ_SK_NS4_8TiledMMAINS4_8MMA_AtomIJNS4_4SM904GMMA26MMA_64x256x16_F32F16F16_SSILNSO_5MajorE0ELSQ_0ELNSO_7ScaleInE1ELSR_1EEEEEENS4_6LayoutINS5_IJSC_SB_SB_EEENS5_IJSB_NSA_ILi0EEESW_EEEEENS5_IJNS4_10UnderscoreESZ_SZ_EEEEENS4_23SM90_TMA_LOAD_MULTICASTENS4_14ComposedLayoutINS4_7SwizzleILi3ELi4ELi3EEENS4_18smem_ptr_flag_bitsILi16EEENSU_INS5_IJNSA_ILi8EEENSA_ILi64EEEEEENS5_IJS19_SB_EEEEEEEvNS4_8identityENS4_13SM90_TMA_LOADES1D_vS1E_EENS_8epilogue10collective6detail29Sm90TmaWarpSpecializedAdapterINS1I_15DefaultEpilogueISJ_SK_SK_NS1H_6thread17LinearCombinationISJ_Li1EffLNS1M_9ScaleType4KindE0ELNS_15FloatRoundStyleE2ESJ_EENS1_15EpilogueDefaultEEEEEvvEEEEvNT_6ParamsE,"aw",@nobits
	.sectionflags	@""
	.align	16
	.zero		1024


//--------------------- .nv.shared.reserved.0     --------------------------
	.section	.nv.shared.reserved.0,"aw",@nobits
	.weak		__nv_reservedSMEM_offset_0_alias
	.size		__nv_reservedSMEM_offset_0_alias, 0, 0
	.other		__nv_reservedSMEM_offset_0_alias,@"STO_CUDA_RESERVED_SHARED STV_DEFAULT"
__nv_reservedSMEM_offset_0_alias:
	.zero		0


//--------------------- .nv.global                --------------------------
	.section	.nv.global,"aw",@nobits
.nv.global:
	.type		_ZN39_INTERNAL_f2044e96_4_k_cu_5ea43985_27044cute1_E,@object
	.size		_ZN39_INTERNAL_f2044e96_4_k_cu_5ea43985_27044cute1_E,(_ZN39_INTERNAL_f2044e96_4_k_cu_5ea43985_27044cuda3std3__45__cpo6cbeginE - _ZN39_INTERNAL_f2044e96_4_k_cu_5ea43985_27044cute1_E)
_ZN39_INTERNAL_f2044e96_4_k_cu_5ea43985_27044cute1_E:
	.zero		1
	.type		_ZN39_INTERNAL_f2044e96_4_k_cu_5ea43985_27044cuda3std3__45__cpo6cbeginE,@object
	.size		_ZN39_INTERNAL_f2044e96_4_k_cu_5ea43985_27044cuda3std3__45__cpo6cbeginE,(_ZN39_INTERNAL_f2044e96_4_k_cu_5ea43985_27044cuda3std3__48in_placeE - _ZN39_INTERNAL_f2044e96_4_k_cu_5ea43985_27044cuda3std3__45__cpo6cbeginE)
_ZN39_INTERNAL_f2044e96_4_k_cu_5ea43985_27044cuda3std3__45__cpo6cbeginE:
	.zero		1
	.type		_ZN39_INTERNAL_f2044e96_4_k_cu_5ea43985_27044cuda3std3__48in_placeE,@object
	.size		_ZN39_INTERNAL_f2044e96_4_k_cu_5ea43985_27044cuda3std3__48in_placeE,(_ZN39_INTERNAL_f2044e96_4_k_cu_5ea43985_27044cuda3std6ranges3__45__cpo9iter_moveE - _ZN39_INTERNAL_f2044e96_4_k_cu_5ea43985_27044cuda3std3__48in_placeE)
_ZN39_INTERNAL_f2044e96_4_k_cu_5ea43985_27044cuda3std3__48in_placeE:
	.zero		1
	.type		_ZN39_INTERNAL_f2044e96_4_k_cu_5ea43985_27044cuda3std6ranges3__45__cpo9iter_moveE,@object
	.size		_ZN39_INTERNAL_f2044e96_4_k_cu_5ea43985_27044cuda3std6ranges3__45__cpo9iter_moveE,(_ZN39_INTERNAL_f2044e96_4_k_cu_5ea43985_27044cuda3std3__45__cpo5beginE - _ZN39_INTERNAL_f2044e96_4_k_cu_5ea43985_27044cuda3std6ranges3__45__cpo9iter_moveE)
_ZN39_INTERNAL_f2044e96_4_k_cu_5ea43985_27044cuda3std6ranges3__45__cpo9iter_moveE:
	.zero		1
	.type		_ZN39_INTERNAL_f2044e96_4_k_cu_5ea43985_27044cuda3std3__45__cpo5beginE,@object
	.size		_ZN39_INTERNAL_f2044e96_4_k_cu_5ea43985_27044cuda3std3__45__cpo5beginE,(_ZN39_INTERNAL_f2044e96_4_k_cu_5ea43985_27044cuda3std3__441_GLOBAL__N__f2044e96_4_k_cu_5ea43985_27046ignoreE - _ZN39_INTERNAL_f2044e96_4_k_cu_5ea43985_27044cuda3std3__45__cpo5beginE)
_ZN39_INTERNAL_f2044e96_4_k_cu_5ea43985_27044cuda3std3__45__cpo5beginE:
	.zero		1
	.type		_ZN39_INTERNAL_f2044e96_4_k_cu_5ea43985_27044cuda3std3__441_GLOBAL__N__f2044e96_4_k_cu_5ea43985_27046ignoreE,@object
	.size		_ZN39_INTERNAL_f2044e96_4_k_cu_5ea43985_27044cuda3std3__441_GLOBAL__N__f2044e96_4_k_cu_5ea43985_27046ignoreE,(_ZN39_INTERNAL_f2044e96_4_k_cu_5ea43985_27044cute7productE - _ZN39_INTERNAL_f2044e96_4_k_cu_5ea43985_27044cuda3std3__441_GLOBAL__N__f2044e96_4_k_cu_5ea43985_27046ignoreE)
_ZN39_INTERNAL_f2044e96_4_k_cu_5ea43985_27044cuda3std3__441_GLOBAL__N__f2044e96_4_k_cu_5ea43985_27046ignoreE:
	.zero		1
	.type		_ZN39_INTERNAL_f2044e96_4_k_cu_5ea43985_27044cute7productE,@object
	.size		_ZN39_INTERNAL_f2044e96_4_k_cu_5ea43985_27044cute7productE,(_ZN39_INTERNAL_f2044e96_4_k_cu_5ea43985_27044cuda3std3__45__cpo3endE - _ZN39_INTERNAL_f2044e96_4_k_cu_5ea43985_27044cute7productE)
_ZN39_INTERNAL_f2044e96_4_k_cu_5ea43985_27044cute7productE:
	.zero		1
	.type		_ZN39_INTERNAL_f2044e96_4_k_cu_5ea43985_27044cuda3std3__45__cpo3endE,@object
	.size		_ZN39_INTERNAL_f2044e96_4_k_cu_5ea43985_27044cuda3std3__45__cpo3endE,(_ZN39_INTERNAL_f2044e96_4_k_cu_5ea43985_27044cuda3std3__419piecewise_constructE - _ZN39_INTERNAL_f2044e96_4_k_cu_5ea43985_27044cuda3std3__45__cpo3endE)
_ZN39_INTERNAL_f2044e96_4_k_cu_5ea43985_27044cuda3std3__45__cpo3endE:
	.zero		1
	.type		_ZN39_INTERNAL_f2044e96_4_k_cu_5ea43985_27044cuda3std3__419piecewise_constructE,@object
	.size		_ZN39_INTERNAL_f2044e96_4_k_cu_5ea43985_27044cuda3std3__419piecewise_constructE,(_ZN39_INTERNAL_f2044e96_4_k_cu_5ea43985_27044cuda3std3__45__cpo4cendE - _ZN39_INTERNAL_f2044e96_4_k_cu_5ea43985_27044cuda3std3__419piecewise_constructE)
_ZN39_INTERNAL_f2044e96_4_k_cu_5ea43985_27044cuda3std3__419piecewise_constructE:
	.zero		1
	.type		_ZN39_INTERNAL_f2044e96_4_k_cu_5ea43985_27044cuda3std3__45__cpo4cendE,@object
	.size		_ZN39_INTERNAL_f2044e96_4_k_cu_5ea43985_27044cuda3std3__45__cpo4cendE,(_ZN39_INTERNAL_f2044e96_4_k_cu_5ea43985_27044cuda3std6ranges3__45__cpo4swapE - _ZN39_INTERNAL_f2044e96_4_k_cu_5ea43985_27044cuda3std3__45__cpo4cendE)
_ZN39_INTERNAL_f2044e96_4_k_cu_5ea43985_27044cuda3std3__45__cpo4cendE:
	.zero		1
	.type		_ZN39_INTERNAL_f2044e96_4_k_cu_5ea43985_27044cuda3std6ranges3__45__cpo4swapE,@object
	.size		_ZN39_INTERNAL_f2044e96_4_k_cu_5ea43985_27044cuda3std6ranges3__45__cpo4swapE,(.L_8 - _ZN39_INTERNAL_f2044e96_4_k_cu_5ea43985_27044cuda3std6ranges3__45__cpo4swapE)
_ZN39_INTERNAL_f2044e96_4_k_cu_5ea43985_27044cuda3std6ranges3__45__cpo4swapE:
	.zero		1
.L_8:


//--------------------- .nv.constant0._ZN7cutlass13device_kernelINS_4gemm6kernel13GemmUniversalIN4cute5tupleIJiiiiEEENS1_10collective13CollectiveMmaINS1_34MainloopSm90TmaGmmaWarpSpecializedILi2ENS5_IJNS4_1CILi1EEENSA_ILi2EEESB_EEENS1_35KernelTmaWarpSpecializedCooperativeEEENS5_IJNSA_ILi128EEENSA_ILi256EEESG_EEENS_6half_tENS5_IJlSB_lEEESJ_SK_NS4_8TiledMMAINS4_8MMA_AtomIJNS4_4SM904GMMA26MMA_64x256x16_F32F16F16_SSILNSO_5MajorE0ELSQ_0ELNSO_7ScaleInE1ELSR_1EEEEEENS4_6LayoutINS5_IJSC_SB_SB_EEENS5_IJSB_NSA_ILi0EEESW_EEEEENS5_IJNS4_10UnderscoreESZ_SZ_EEEEENS4_23SM90_TMA_LOAD_MULTICASTENS4_14ComposedLayoutINS4_7SwizzleILi3ELi4ELi3EEENS4_18smem_ptr_flag_bitsILi16EEENSU_INS5_IJNSA_ILi8EEENSA_ILi64EEEEEENS5_IJS19_SB_EEEEEEEvNS4_8identityENS4_13SM90_TMA_LOADES1D_vS1E_EENS_8epilogue10collective6detail29Sm90TmaWarpSpecializedAdapterINS1I_15DefaultEpilogueISJ_SK_SK_NS1H_6thread17LinearCombinationISJ_Li1EffLNS1M_9ScaleType4KindE0ELNS_15FloatRoundStyleE2ESJ_EENS1_15EpilogueDefaultEEEEEvvEEEEvNT_6ParamsE --------------------------
	.section	.nv.constant0._ZN7cutlass13device_kernelINS_4gemm6kernel13GemmUniversalIN4cute5tupleIJiiiiEEENS1_10collective13CollectiveMmaINS1_34MainloopSm90TmaGmmaWarpSpecializedILi2ENS5_IJNS4_1CILi1EEENSA_ILi2EEESB_EEENS1_35KernelTmaWarpSpecializedCooperativeEEENS5_IJNSA_ILi128EEENSA_ILi256EEESG_EEENS_6half_tENS5_IJlSB_lEEESJ_SK_NS4_8TiledMMAINS4_8MMA_AtomIJNS4_4SM904GMMA26MMA_64x256x16_F32F16F16_SSILNSO_5MajorE0ELSQ_0ELNSO_7ScaleInE1ELSR_1EEEEEENS4_6LayoutINS5_IJSC_SB_SB_EEENS5_IJSB_NSA_ILi0EEESW_EEEEENS5_IJNS4_10UnderscoreESZ_SZ_EEEEENS4_23SM90_TMA_LOAD_MULTICASTENS4_14ComposedLayoutINS4_7SwizzleILi3ELi4ELi3EEENS4_18smem_ptr_flag_bitsILi16EEENSU_INS5_IJNSA_ILi8EEENSA_ILi64EEEEEENS5_IJS19_SB_EEEEEEEvNS4_8identityENS4_13SM90_TMA_LOADES1D_vS1E_EENS_8epilogue10collective6detail29Sm90TmaWarpSpecializedAdapterINS1I_15DefaultEpilogueISJ_SK_SK_NS1H_6thread17LinearCombinationISJ_Li1EffLNS1M_9ScaleType4KindE0ELNS_15FloatRoundStyleE2ESJ_EENS1_15EpilogueDefaultEEEEEvvEEEEvNT_6ParamsE,"a",@progbits
	.sectionflags	@""
	.align	4
.nv.constant0._ZN7cutlass13device_kernelINS_4gemm6kernel13GemmUniversalIN4cute5tupleIJiiiiEEENS1_10collective13CollectiveMmaINS1_34MainloopSm90TmaGmmaWarpSpecializedILi2ENS5_IJNS4_1CILi1EEENSA_ILi2EEESB_EEENS1_35KernelTmaWarpSpecializedCooperativeEEENS5_IJNSA_ILi128EEENSA_ILi256EEESG_EEENS_6half_tENS5_IJlSB_lEEESJ_SK_NS4_8TiledMMAINS4_8MMA_AtomIJNS4_4SM904GMMA26MMA_64x256x16_F32F16F16_SSILNSO_5MajorE0ELSQ_0ELNSO_7ScaleInE1ELSR_1EEEEEENS4_6LayoutINS5_IJSC_SB_SB_EEENS5_IJSB_NSA_ILi0EEESW_EEEEENS5_IJNS4_10UnderscoreESZ_SZ_EEEEENS4_23SM90_TMA_LOAD_MULTICASTENS4_14ComposedLayoutINS4_7SwizzleILi3ELi4ELi3EEENS4_18smem_ptr_flag_bitsILi16EEENSU_INS5_IJNSA_ILi8EEENSA_ILi64EEEEEENS5_IJS19_SB_EEEEEEEvNS4_8identityENS4_13SM90_TMA_LOADES1D_vS1E_EENS_8epilogue10collective6detail29Sm90TmaWarpSpecializedAdapterINS1I_15DefaultEpilogueISJ_SK_SK_NS1H_6thread17LinearCombinationISJ_Li1EffLNS1M_9ScaleType4KindE0ELNS_15FloatRoundStyleE2ESJ_EENS1_15EpilogueDefaultEEEEEvvEEEEvNT_6ParamsE:
	.zero		1664


//--------------------- SYMBOLS --------------------------

	.type		.nv.reservedSmem.offset0,@object
	.size		.nv.reservedSmem.offset0,0x4
	.type		__assertfail,@function
